//
// Generated by NVIDIA NVVM Compiler
//
// Compiler Build ID: CL-36424714
// Cuda compilation tools, release 13.0, V13.0.88
// Based on NVVM 20.0.0
//

.version 9.0
.target sm_100
.address_size 64

	// .globl	_Z27fused_gemm_bias_relu_kernelPKfS0_S0_Pfiiib
// _ZZ27fused_gemm_bias_relu_kernelPKfS0_S0_PfiiibE2As has been demoted
// _ZZ27fused_gemm_bias_relu_kernelPKfS0_S0_PfiiibE2Bs has been demoted
// _ZZ22fused_gemm_bias_kernelPKfS0_S0_PfiiiE2As has been demoted
// _ZZ22fused_gemm_bias_kernelPKfS0_S0_PfiiiE2Bs has been demoted
// _ZZ37softmax_cross_entropy_backward_kernelPfPiS_S_iiE9max_logit has been demoted
// _ZZ37softmax_cross_entropy_backward_kernelPfPiS_S_iiE7sum_exp has been demoted
.extern .shared .align 16 .b8 shared[];

.visible .entry _Z27fused_gemm_bias_relu_kernelPKfS0_S0_Pfiiib(
	.param .u64 .ptr .align 1 _Z27fused_gemm_bias_relu_kernelPKfS0_S0_Pfiiib_param_0,
	.param .u64 .ptr .align 1 _Z27fused_gemm_bias_relu_kernelPKfS0_S0_Pfiiib_param_1,
	.param .u64 .ptr .align 1 _Z27fused_gemm_bias_relu_kernelPKfS0_S0_Pfiiib_param_2,
	.param .u64 .ptr .align 1 _Z27fused_gemm_bias_relu_kernelPKfS0_S0_Pfiiib_param_3,
	.param .u32 _Z27fused_gemm_bias_relu_kernelPKfS0_S0_Pfiiib_param_4,
	.param .u32 _Z27fused_gemm_bias_relu_kernelPKfS0_S0_Pfiiib_param_5,
	.param .u32 _Z27fused_gemm_bias_relu_kernelPKfS0_S0_Pfiiib_param_6,
	.param .u8 _Z27fused_gemm_bias_relu_kernelPKfS0_S0_Pfiiib_param_7
)
{
	.reg .pred 	%p<13>;
	.reg .b16 	%rs<2>;
	.reg .b32 	%r<41>;
	.reg .b32 	%f<115>;
	.reg .b64 	%rd<17>;
	// demoted variable
	.shared .align 4 .b8 _ZZ27fused_gemm_bias_relu_kernelPKfS0_S0_PfiiibE2As[4096];
	// demoted variable
	.shared .align 4 .b8 _ZZ27fused_gemm_bias_relu_kernelPKfS0_S0_PfiiibE2Bs[4096];
	ld.param.u64 	%rd5, [_Z27fused_gemm_bias_relu_kernelPKfS0_S0_Pfiiib_param_0];
	ld.param.u64 	%rd6, [_Z27fused_gemm_bias_relu_kernelPKfS0_S0_Pfiiib_param_1];
	ld.param.u64 	%rd7, [_Z27fused_gemm_bias_relu_kernelPKfS0_S0_Pfiiib_param_2];
	ld.param.u64 	%rd8, [_Z27fused_gemm_bias_relu_kernelPKfS0_S0_Pfiiib_param_3];
	ld.param.u32 	%r22, [_Z27fused_gemm_bias_relu_kernelPKfS0_S0_Pfiiib_param_4];
	ld.param.u32 	%r23, [_Z27fused_gemm_bias_relu_kernelPKfS0_S0_Pfiiib_param_5];
	ld.param.u32 	%r24, [_Z27fused_gemm_bias_relu_kernelPKfS0_S0_Pfiiib_param_6];
	ld.param.s8 	%rs1, [_Z27fused_gemm_bias_relu_kernelPKfS0_S0_Pfiiib_param_7];
	mov.u32 	%r25, %ctaid.y;
	shl.b32 	%r26, %r25, 5;
	mov.u32 	%r38, %tid.y;
	add.s32 	%r2, %r26, %r38;
	mov.u32 	%r27, %ctaid.x;
	shl.b32 	%r28, %r27, 5;
	mov.u32 	%r36, %tid.x;
	add.s32 	%r4, %r28, %r36;
	setp.lt.s32 	%p1, %r23, 1;
	mov.f32 	%f114, 0f00000000;
	@%p1 bra 	$L__BB0_7;
	add.s32 	%r29, %r23, 31;
	shr.u32 	%r30, %r29, 5;
	shl.b32 	%r31, %r38, 7;
	mov.u32 	%r32, _ZZ27fused_gemm_bias_relu_kernelPKfS0_S0_PfiiibE2As;
	add.s32 	%r5, %r32, %r31;
	shl.b32 	%r33, %r36, 2;
	add.s32 	%r6, %r5, %r33;
	mov.u32 	%r34, _ZZ27fused_gemm_bias_relu_kernelPKfS0_S0_PfiiibE2Bs;
	add.s32 	%r8, %r34, %r33;
	add.s32 	%r7, %r8, %r31;
	neg.s32 	%r40, %r30;
	mad.lo.s32 	%r39, %r23, %r4, %r38;
	mad.lo.s32 	%r37, %r23, %r2, %r36;
	cvta.to.global.u64 	%rd1, %rd5;
	cvta.to.global.u64 	%rd2, %rd6;
	mov.f32 	%f114, 0f00000000;
$L__BB0_2:
	setp.ge.s32 	%p2, %r2, %r22;
	mul.wide.s32 	%rd9, %r39, 4;
	add.s64 	%rd3, %rd2, %rd9;
	mul.wide.s32 	%rd10, %r37, 4;
	add.s64 	%rd4, %rd1, %rd10;
	setp.ge.s32 	%p3, %r36, %r23;
	mov.f32 	%f112, 0f00000000;
	or.pred  	%p4, %p2, %p3;
	@%p4 bra 	$L__BB0_4;
	ld.global.nc.f32 	%f112, [%rd4];
$L__BB0_4:
	setp.ge.s32 	%p5, %r4, %r24;
	st.shared.f32 	[%r6], %f112;
	setp.ge.s32 	%p6, %r38, %r23;
	mov.f32 	%f113, 0f00000000;
	or.pred  	%p7, %p5, %p6;
	@%p7 bra 	$L__BB0_6;
	ld.global.nc.f32 	%f113, [%rd3];
$L__BB0_6:
	st.shared.f32 	[%r7], %f113;
	bar.sync 	0;
	ld.shared.f32 	%f12, [%r5];
	ld.shared.f32 	%f13, [%r8];
	fma.rn.f32 	%f14, %f12, %f13, %f114;
	ld.shared.f32 	%f15, [%r5+4];
	ld.shared.f32 	%f16, [%r8+128];
	fma.rn.f32 	%f17, %f15, %f16, %f14;
	ld.shared.f32 	%f18, [%r5+8];
	ld.shared.f32 	%f19, [%r8+256];
	fma.rn.f32 	%f20, %f18, %f19, %f17;
	ld.shared.f32 	%f21, [%r5+12];
	ld.shared.f32 	%f22, [%r8+384];
	fma.rn.f32 	%f23, %f21, %f22, %f20;
	ld.shared.f32 	%f24, [%r5+16];
	ld.shared.f32 	%f25, [%r8+512];
	fma.rn.f32 	%f26, %f24, %f25, %f23;
	ld.shared.f32 	%f27, [%r5+20];
	ld.shared.f32 	%f28, [%r8+640];
	fma.rn.f32 	%f29, %f27, %f28, %f26;
	ld.shared.f32 	%f30, [%r5+24];
	ld.shared.f32 	%f31, [%r8+768];
	fma.rn.f32 	%f32, %f30, %f31, %f29;
	ld.shared.f32 	%f33, [%r5+28];
	ld.shared.f32 	%f34, [%r8+896];
	fma.rn.f32 	%f35, %f33, %f34, %f32;
	ld.shared.f32 	%f36, [%r5+32];
	ld.shared.f32 	%f37, [%r8+1024];
	fma.rn.f32 	%f38, %f36, %f37, %f35;
	ld.shared.f32 	%f39, [%r5+36];
	ld.shared.f32 	%f40, [%r8+1152];
	fma.rn.f32 	%f41, %f39, %f40, %f38;
	ld.shared.f32 	%f42, [%r5+40];
	ld.shared.f32 	%f43, [%r8+1280];
	fma.rn.f32 	%f44, %f42, %f43, %f41;
	ld.shared.f32 	%f45, [%r5+44];
	ld.shared.f32 	%f46, [%r8+1408];
	fma.rn.f32 	%f47, %f45, %f46, %f44;
	ld.shared.f32 	%f48, [%r5+48];
	ld.shared.f32 	%f49, [%r8+1536];
	fma.rn.f32 	%f50, %f48, %f49, %f47;
	ld.shared.f32 	%f51, [%r5+52];
	ld.shared.f32 	%f52, [%r8+1664];
	fma.rn.f32 	%f53, %f51, %f52, %f50;
	ld.shared.f32 	%f54, [%r5+56];
	ld.shared.f32 	%f55, [%r8+1792];
	fma.rn.f32 	%f56, %f54, %f55, %f53;
	ld.shared.f32 	%f57, [%r5+60];
	ld.shared.f32 	%f58, [%r8+1920];
	fma.rn.f32 	%f59, %f57, %f58, %f56;
	ld.shared.f32 	%f60, [%r5+64];
	ld.shared.f32 	%f61, [%r8+2048];
	fma.rn.f32 	%f62, %f60, %f61, %f59;
	ld.shared.f32 	%f63, [%r5+68];
	ld.shared.f32 	%f64, [%r8+2176];
	fma.rn.f32 	%f65, %f63, %f64, %f62;
	ld.shared.f32 	%f66, [%r5+72];
	ld.shared.f32 	%f67, [%r8+2304];
	fma.rn.f32 	%f68, %f66, %f67, %f65;
	ld.shared.f32 	%f69, [%r5+76];
	ld.shared.f32 	%f70, [%r8+2432];
	fma.rn.f32 	%f71, %f69, %f70, %f68;
	ld.shared.f32 	%f72, [%r5+80];
	ld.shared.f32 	%f73, [%r8+2560];
	fma.rn.f32 	%f74, %f72, %f73, %f71;
	ld.shared.f32 	%f75, [%r5+84];
	ld.shared.f32 	%f76, [%r8+2688];
	fma.rn.f32 	%f77, %f75, %f76, %f74;
	ld.shared.f32 	%f78, [%r5+88];
	ld.shared.f32 	%f79, [%r8+2816];
	fma.rn.f32 	%f80, %f78, %f79, %f77;
	ld.shared.f32 	%f81, [%r5+92];
	ld.shared.f32 	%f82, [%r8+2944];
	fma.rn.f32 	%f83, %f81, %f82, %f80;
	ld.shared.f32 	%f84, [%r5+96];
	ld.shared.f32 	%f85, [%r8+3072];
	fma.rn.f32 	%f86, %f84, %f85, %f83;
	ld.shared.f32 	%f87, [%r5+100];
	ld.shared.f32 	%f88, [%r8+3200];
	fma.rn.f32 	%f89, %f87, %f88, %f86;
	ld.shared.f32 	%f90, [%r5+104];
	ld.shared.f32 	%f91, [%r8+3328];
	fma.rn.f32 	%f92, %f90, %f91, %f89;
	ld.shared.f32 	%f93, [%r5+108];
	ld.shared.f32 	%f94, [%r8+3456];
	fma.rn.f32 	%f95, %f93, %f94, %f92;
	ld.shared.f32 	%f96, [%r5+112];
	ld.shared.f32 	%f97, [%r8+3584];
	fma.rn.f32 	%f98, %f96, %f97, %f95;
	ld.shared.f32 	%f99, [%r5+116];
	ld.shared.f32 	%f100, [%r8+3712];
	fma.rn.f32 	%f101, %f99, %f100, %f98;
	ld.shared.f32 	%f102, [%r5+120];
	ld.shared.f32 	%f103, [%r8+3840];
	fma.rn.f32 	%f104, %f102, %f103, %f101;
	ld.shared.f32 	%f105, [%r5+124];
	ld.shared.f32 	%f106, [%r8+3968];
	fma.rn.f32 	%f114, %f105, %f106, %f104;
	bar.sync 	0;
	add.s32 	%r40, %r40, 1;
	setp.ne.s32 	%p8, %r40, 0;
	add.s32 	%r39, %r39, 32;
	add.s32 	%r38, %r38, 32;
	add.s32 	%r37, %r37, 32;
	add.s32 	%r36, %r36, 32;
	@%p8 bra 	$L__BB0_2;
$L__BB0_7:
	setp.ge.s32 	%p9, %r2, %r22;
	setp.ge.s32 	%p10, %r4, %r24;
	or.pred  	%p11, %p9, %p10;
	@%p11 bra 	$L__BB0_9;
	cvta.to.global.u64 	%rd11, %rd7;
	mul.wide.s32 	%rd12, %r4, 4;
	add.s64 	%rd13, %rd11, %rd12;
	ld.global.nc.f32 	%f107, [%rd13];
	add.f32 	%f108, %f114, %f107;
	setp.eq.s16 	%p12, %rs1, 0;
	max.f32 	%f109, %f108, 0f00000000;
	selp.f32 	%f110, %f108, %f109, %p12;
	mad.lo.s32 	%r35, %r22, %r4, %r2;
	cvta.to.global.u64 	%rd14, %rd8;
	mul.wide.s32 	%rd15, %r35, 4;
	add.s64 	%rd16, %rd14, %rd15;
	st.global.f32 	[%rd16], %f110;
$L__BB0_9:
	ret;

}
	// .globl	_Z22fused_gemm_bias_kernelPKfS0_S0_Pfiii
.visible .entry _Z22fused_gemm_bias_kernelPKfS0_S0_Pfiii(
	.param .u64 .ptr .align 1 _Z22fused_gemm_bias_kernelPKfS0_S0_Pfiii_param_0,
	.param .u64 .ptr .align 1 _Z22fused_gemm_bias_kernelPKfS0_S0_Pfiii_param_1,
	.param .u64 .ptr .align 1 _Z22fused_gemm_bias_kernelPKfS0_S0_Pfiii_param_2,
	.param .u64 .ptr .align 1 _Z22fused_gemm_bias_kernelPKfS0_S0_Pfiii_param_3,
	.param .u32 _Z22fused_gemm_bias_kernelPKfS0_S0_Pfiii_param_4,
	.param .u32 _Z22fused_gemm_bias_kernelPKfS0_S0_Pfiii_param_5,
	.param .u32 _Z22fused_gemm_bias_kernelPKfS0_S0_Pfiii_param_6
)
{
	.reg .pred 	%p<12>;
	.reg .b32 	%r<41>;
	.reg .b32 	%f<113>;
	.reg .b64 	%rd<17>;
	// demoted variable
	.shared .align 4 .b8 _ZZ22fused_gemm_bias_kernelPKfS0_S0_PfiiiE2As[4096];
	// demoted variable
	.shared .align 4 .b8 _ZZ22fused_gemm_bias_kernelPKfS0_S0_PfiiiE2Bs[4096];
	ld.param.u64 	%rd5, [_Z22fused_gemm_bias_kernelPKfS0_S0_Pfiii_param_0];
	ld.param.u64 	%rd6, [_Z22fused_gemm_bias_kernelPKfS0_S0_Pfiii_param_1];
	ld.param.u64 	%rd7, [_Z22fused_gemm_bias_kernelPKfS0_S0_Pfiii_param_2];
	ld.param.u64 	%rd8, [_Z22fused_gemm_bias_kernelPKfS0_S0_Pfiii_param_3];
	ld.param.u32 	%r22, [_Z22fused_gemm_bias_kernelPKfS0_S0_Pfiii_param_4];
	ld.param.u32 	%r23, [_Z22fused_gemm_bias_kernelPKfS0_S0_Pfiii_param_5];
	ld.param.u32 	%r24, [_Z22fused_gemm_bias_kernelPKfS0_S0_Pfiii_param_6];
	mov.u32 	%r25, %ctaid.y;
	shl.b32 	%r26, %r25, 5;
	mov.u32 	%r38, %tid.y;
	add.s32 	%r2, %r26, %r38;
	mov.u32 	%r27, %ctaid.x;
	shl.b32 	%r28, %r27, 5;
	mov.u32 	%r36, %tid.x;
	add.s32 	%r4, %r28, %r36;
	setp.lt.s32 	%p1, %r23, 1;
	mov.f32 	%f112, 0f00000000;
	@%p1 bra 	$L__BB1_7;
	add.s32 	%r29, %r23, 31;
	shr.u32 	%r30, %r29, 5;
	shl.b32 	%r31, %r38, 7;
	mov.u32 	%r32, _ZZ22fused_gemm_bias_kernelPKfS0_S0_PfiiiE2As;
	add.s32 	%r5, %r32, %r31;
	shl.b32 	%r33, %r36, 2;
	add.s32 	%r6, %r5, %r33;
	mov.u32 	%r34, _ZZ22fused_gemm_bias_kernelPKfS0_S0_PfiiiE2Bs;
	add.s32 	%r8, %r34, %r33;
	add.s32 	%r7, %r8, %r31;
	neg.s32 	%r40, %r30;
	mad.lo.s32 	%r39, %r23, %r4, %r38;
	mad.lo.s32 	%r37, %r23, %r2, %r36;
	cvta.to.global.u64 	%rd1, %rd5;
	cvta.to.global.u64 	%rd2, %rd6;
	mov.f32 	%f112, 0f00000000;
$L__BB1_2:
	setp.ge.s32 	%p2, %r2, %r22;
	mul.wide.s32 	%rd9, %r39, 4;
	add.s64 	%rd3, %rd2, %rd9;
	mul.wide.s32 	%rd10, %r37, 4;
	add.s64 	%rd4, %rd1, %rd10;
	setp.ge.s32 	%p3, %r36, %r23;
	mov.f32 	%f110, 0f00000000;
	or.pred  	%p4, %p2, %p3;
	@%p4 bra 	$L__BB1_4;
	ld.global.nc.f32 	%f110, [%rd4];
$L__BB1_4:
	setp.ge.s32 	%p5, %r4, %r24;
	st.shared.f32 	[%r6], %f110;
	setp.ge.s32 	%p6, %r38, %r23;
	mov.f32 	%f111, 0f00000000;
	or.pred  	%p7, %p5, %p6;
	@%p7 bra 	$L__BB1_6;
	ld.global.nc.f32 	%f111, [%rd3];
$L__BB1_6:
	st.shared.f32 	[%r7], %f111;
	bar.sync 	0;
	ld.shared.f32 	%f12, [%r5];
	ld.shared.f32 	%f13, [%r8];
	fma.rn.f32 	%f14, %f12, %f13, %f112;
	ld.shared.f32 	%f15, [%r5+4];
	ld.shared.f32 	%f16, [%r8+128];
	fma.rn.f32 	%f17, %f15, %f16, %f14;
	ld.shared.f32 	%f18, [%r5+8];
	ld.shared.f32 	%f19, [%r8+256];
	fma.rn.f32 	%f20, %f18, %f19, %f17;
	ld.shared.f32 	%f21, [%r5+12];
	ld.shared.f32 	%f22, [%r8+384];
	fma.rn.f32 	%f23, %f21, %f22, %f20;
	ld.shared.f32 	%f24, [%r5+16];
	ld.shared.f32 	%f25, [%r8+512];
	fma.rn.f32 	%f26, %f24, %f25, %f23;
	ld.shared.f32 	%f27, [%r5+20];
	ld.shared.f32 	%f28, [%r8+640];
	fma.rn.f32 	%f29, %f27, %f28, %f26;
	ld.shared.f32 	%f30, [%r5+24];
	ld.shared.f32 	%f31, [%r8+768];
	fma.rn.f32 	%f32, %f30, %f31, %f29;
	ld.shared.f32 	%f33, [%r5+28];
	ld.shared.f32 	%f34, [%r8+896];
	fma.rn.f32 	%f35, %f33, %f34, %f32;
	ld.shared.f32 	%f36, [%r5+32];
	ld.shared.f32 	%f37, [%r8+1024];
	fma.rn.f32 	%f38, %f36, %f37, %f35;
	ld.shared.f32 	%f39, [%r5+36];
	ld.shared.f32 	%f40, [%r8+1152];
	fma.rn.f32 	%f41, %f39, %f40, %f38;
	ld.shared.f32 	%f42, [%r5+40];
	ld.shared.f32 	%f43, [%r8+1280];
	fma.rn.f32 	%f44, %f42, %f43, %f41;
	ld.shared.f32 	%f45, [%r5+44];
	ld.shared.f32 	%f46, [%r8+1408];
	fma.rn.f32 	%f47, %f45, %f46, %f44;
	ld.shared.f32 	%f48, [%r5+48];
	ld.shared.f32 	%f49, [%r8+1536];
	fma.rn.f32 	%f50, %f48, %f49, %f47;
	ld.shared.f32 	%f51, [%r5+52];
	ld.shared.f32 	%f52, [%r8+1664];
	fma.rn.f32 	%f53, %f51, %f52, %f50;
	ld.shared.f32 	%f54, [%r5+56];
	ld.shared.f32 	%f55, [%r8+1792];
	fma.rn.f32 	%f56, %f54, %f55, %f53;
	ld.shared.f32 	%f57, [%r5+60];
	ld.shared.f32 	%f58, [%r8+1920];
	fma.rn.f32 	%f59, %f57, %f58, %f56;
	ld.shared.f32 	%f60, [%r5+64];
	ld.shared.f32 	%f61, [%r8+2048];
	fma.rn.f32 	%f62, %f60, %f61, %f59;
	ld.shared.f32 	%f63, [%r5+68];
	ld.shared.f32 	%f64, [%r8+2176];
	fma.rn.f32 	%f65, %f63, %f64, %f62;
	ld.shared.f32 	%f66, [%r5+72];
	ld.shared.f32 	%f67, [%r8+2304];
	fma.rn.f32 	%f68, %f66, %f67, %f65;
	ld.shared.f32 	%f69, [%r5+76];
	ld.shared.f32 	%f70, [%r8+2432];
	fma.rn.f32 	%f71, %f69, %f70, %f68;
	ld.shared.f32 	%f72, [%r5+80];
	ld.shared.f32 	%f73, [%r8+2560];
	fma.rn.f32 	%f74, %f72, %f73, %f71;
	ld.shared.f32 	%f75, [%r5+84];
	ld.shared.f32 	%f76, [%r8+2688];
	fma.rn.f32 	%f77, %f75, %f76, %f74;
	ld.shared.f32 	%f78, [%r5+88];
	ld.shared.f32 	%f79, [%r8+2816];
	fma.rn.f32 	%f80, %f78, %f79, %f77;
	ld.shared.f32 	%f81, [%r5+92];
	ld.shared.f32 	%f82, [%r8+2944];
	fma.rn.f32 	%f83, %f81, %f82, %f80;
	ld.shared.f32 	%f84, [%r5+96];
	ld.shared.f32 	%f85, [%r8+3072];
	fma.rn.f32 	%f86, %f84, %f85, %f83;
	ld.shared.f32 	%f87, [%r5+100];
	ld.shared.f32 	%f88, [%r8+3200];
	fma.rn.f32 	%f89, %f87, %f88, %f86;
	ld.shared.f32 	%f90, [%r5+104];
	ld.shared.f32 	%f91, [%r8+3328];
	fma.rn.f32 	%f92, %f90, %f91, %f89;
	ld.shared.f32 	%f93, [%r5+108];
	ld.shared.f32 	%f94, [%r8+3456];
	fma.rn.f32 	%f95, %f93, %f94, %f92;
	ld.shared.f32 	%f96, [%r5+112];
	ld.shared.f32 	%f97, [%r8+3584];
	fma.rn.f32 	%f98, %f96, %f97, %f95;
	ld.shared.f32 	%f99, [%r5+116];
	ld.shared.f32 	%f100, [%r8+3712];
	fma.rn.f32 	%f101, %f99, %f100, %f98;
	ld.shared.f32 	%f102, [%r5+120];
	ld.shared.f32 	%f103, [%r8+3840];
	fma.rn.f32 	%f104, %f102, %f103, %f101;
	ld.shared.f32 	%f105, [%r5+124];
	ld.shared.f32 	%f106, [%r8+3968];
	fma.rn.f32 	%f112, %f105, %f106, %f104;
	bar.sync 	0;
	add.s32 	%r40, %r40, 1;
	setp.ne.s32 	%p8, %r40, 0;
	add.s32 	%r39, %r39, 32;
	add.s32 	%r38, %r38, 32;
	add.s32 	%r37, %r37, 32;
	add.s32 	%r36, %r36, 32;
	@%p8 bra 	$L__BB1_2;
$L__BB1_7:
	setp.ge.s32 	%p9, %r2, %r22;
	setp.ge.s32 	%p10, %r4, %r24;
	or.pred  	%p11, %p9, %p10;
	@%p11 bra 	$L__BB1_9;
	cvta.to.global.u64 	%rd11, %rd7;
	mul.wide.s32 	%rd12, %r4, 4;
	add.s64 	%rd13, %rd11, %rd12;
	ld.global.nc.f32 	%f107, [%rd13];
	add.f32 	%f108, %f112, %f107;
	mad.lo.s32 	%r35, %r22, %r4, %r2;
	cvta.to.global.u64 	%rd14, %rd8;
	mul.wide.s32 	%rd15, %r35, 4;
	add.s64 	%rd16, %rd14, %rd15;
	st.global.f32 	[%rd16], %f108;
$L__BB1_9:
	ret;

}
	// .globl	_Z20relu_backward_kernelPfS_i
.visible .entry _Z20relu_backward_kernelPfS_i(
	.param .u64 .ptr .align 1 _Z20relu_backward_kernelPfS_i_param_0,
	.param .u64 .ptr .align 1 _Z20relu_backward_kernelPfS_i_param_1,
	.param .u32 _Z20relu_backward_kernelPfS_i_param_2
)
{
	.reg .pred 	%p<3>;
	.reg .b32 	%r<6>;
	.reg .b32 	%f<5>;
	.reg .b64 	%rd<8>;

	ld.param.u64 	%rd1, [_Z20relu_backward_kernelPfS_i_param_0];
	ld.param.u64 	%rd2, [_Z20relu_backward_kernelPfS_i_param_1];
	ld.param.u32 	%r2, [_Z20relu_backward_kernelPfS_i_param_2];
	mov.u32 	%r3, %ctaid.x;
	mov.u32 	%r4, %ntid.x;
	mov.u32 	%r5, %tid.x;
	mad.lo.s32 	%r1, %r3, %r4, %r5;
	setp.ge.s32 	%p1, %r1, %r2;
	@%p1 bra 	$L__BB2_2;
	cvta.to.global.u64 	%rd3, %rd2;
	cvta.to.global.u64 	%rd4, %rd1;
	mul.wide.s32 	%rd5, %r1, 4;
	add.s64 	%rd6, %rd3, %rd5;
	ld.global.f32 	%f1, [%rd6];
	setp.gt.f32 	%p2, %f1, 0f00000000;
	selp.f32 	%f2, 0f3F800000, 0f00000000, %p2;
	add.s64 	%rd7, %rd4, %rd5;
	ld.global.f32 	%f3, [%rd7];
	mul.f32 	%f4, %f3, %f2;
	st.global.f32 	[%rd7], %f4;
$L__BB2_2:
	ret;

}
	// .globl	_Z20bias_backward_kernelPfS_ii
.visible .entry _Z20bias_backward_kernelPfS_ii(
	.param .u64 .ptr .align 1 _Z20bias_backward_kernelPfS_ii_param_0,
	.param .u64 .ptr .align 1 _Z20bias_backward_kernelPfS_ii_param_1,
	.param .u32 _Z20bias_backward_kernelPfS_ii_param_2,
	.param .u32 _Z20bias_backward_kernelPfS_ii_param_3
)
{
	.reg .pred 	%p<2>;
	.reg .b32 	%r<9>;
	.reg .b32 	%f<3>;
	.reg .b64 	%rd<9>;

	ld.param.u64 	%rd1, [_Z20bias_backward_kernelPfS_ii_param_0];
	ld.param.u64 	%rd2, [_Z20bias_backward_kernelPfS_ii_param_1];
	ld.param.u32 	%r3, [_Z20bias_backward_kernelPfS_ii_param_2];
	ld.param.u32 	%r2, [_Z20bias_backward_kernelPfS_ii_param_3];
	mov.u32 	%r4, %ctaid.x;
	mov.u32 	%r5, %ntid.x;
	mov.u32 	%r6, %tid.x;
	mad.lo.s32 	%r1, %r4, %r5, %r6;
	mul.lo.s32 	%r7, %r2, %r3;
	setp.ge.s32 	%p1, %r1, %r7;
	@%p1 bra 	$L__BB3_2;
	cvta.to.global.u64 	%rd3, %rd1;
	cvta.to.global.u64 	%rd4, %rd2;
	rem.s32 	%r8, %r1, %r2;
	mul.wide.s32 	%rd5, %r8, 4;
	add.s64 	%rd6, %rd4, %rd5;
	mul.wide.s32 	%rd7, %r1, 4;
	add.s64 	%rd8, %rd3, %rd7;
	ld.global.f32 	%f1, [%rd8];
	atom.global.add.f32 	%f2, [%rd6], %f1;
$L__BB3_2:
	ret;

}
	// .globl	_Z37softmax_cross_entropy_backward_kernelPfPiS_S_ii
.visible .entry _Z37softmax_cross_entropy_backward_kernelPfPiS_S_ii(
	.param .u64 .ptr .align 1 _Z37softmax_cross_entropy_backward_kernelPfPiS_S_ii_param_0,
	.param .u64 .ptr .align 1 _Z37softmax_cross_entropy_backward_kernelPfPiS_S_ii_param_1,
	.param .u64 .ptr .align 1 _Z37softmax_cross_entropy_backward_kernelPfPiS_S_ii_param_2,
	.param .u64 .ptr .align 1 _Z37softmax_cross_entropy_backward_kernelPfPiS_S_ii_param_3,
	.param .u32 _Z37softmax_cross_entropy_backward_kernelPfPiS_S_ii_param_4,
	.param .u32 _Z37softmax_cross_entropy_backward_kernelPfPiS_S_ii_param_5
)
{
	.reg .pred 	%p<43>;
	.reg .b32 	%r<94>;
	.reg .b32 	%f<176>;
	.reg .b64 	%rd<17>;
	// demoted variable
	.shared .align 4 .f32 _ZZ37softmax_cross_entropy_backward_kernelPfPiS_S_iiE9max_logit;
	// demoted variable
	.shared .align 4 .f32 _ZZ37softmax_cross_entropy_backward_kernelPfPiS_S_iiE7sum_exp;
	ld.param.u64 	%rd1, [_Z37softmax_cross_entropy_backward_kernelPfPiS_S_ii_param_0];
	ld.param.u64 	%rd2, [_Z37softmax_cross_entropy_backward_kernelPfPiS_S_ii_param_1];
	ld.param.u64 	%rd3, [_Z37softmax_cross_entropy_backward_kernelPfPiS_S_ii_param_2];
	ld.param.u64 	%rd4, [_Z37softmax_cross_entropy_backward_kernelPfPiS_S_ii_param_3];
	ld.param.u32 	%r42, [_Z37softmax_cross_entropy_backward_kernelPfPiS_S_ii_param_4];
	ld.param.u32 	%r43, [_Z37softmax_cross_entropy_backward_kernelPfPiS_S_ii_param_5];
	mov.u32 	%r1, %ctaid.x;
	setp.ge.s32 	%p1, %r1, %r42;
	@%p1 bra 	$L__BB4_66;
	mov.u32 	%r2, %tid.x;
	setp.ge.s32 	%p2, %r2, %r43;
	shl.b32 	%r44, %r2, 2;
	mov.u32 	%r45, shared;
	add.s32 	%r3, %r45, %r44;
	@%p2 bra 	$L__BB4_3;
	mad.lo.s32 	%r46, %r43, %r1, %r2;
	cvta.to.global.u64 	%rd5, %rd1;
	mul.wide.u32 	%rd6, %r46, 4;
	add.s64 	%rd7, %rd5, %rd6;
	ld.global.f32 	%f49, [%rd7];
	st.shared.f32 	[%r3], %f49;
$L__BB4_3:
	bar.sync 	0;
	setp.ne.s32 	%p3, %r2, 0;
	@%p3 bra 	$L__BB4_46;
	ld.shared.f32 	%f150, [shared];
	st.shared.f32 	[_ZZ37softmax_cross_entropy_backward_kernelPfPiS_S_iiE9max_logit], %f150;
	setp.lt.s32 	%p4, %r43, 2;
	@%p4 bra 	$L__BB4_46;
	add.s32 	%r4, %r43, -1;
	add.s32 	%r48, %r43, -2;
	and.b32  	%r5, %r4, 7;
	setp.lt.u32 	%p5, %r48, 7;
	mov.b32 	%r85, 1;
	@%p5 bra 	$L__BB4_25;
	add.s32 	%r81, %r45, 16;
	and.b32  	%r52, %r4, -8;
	neg.s32 	%r83, %r52;
	mov.b32 	%r82, 0;
$L__BB4_7:
	.pragma "nounroll";
	ld.shared.f32 	%f3, [%r81+-12];
	setp.leu.f32 	%p6, %f3, %f150;
	@%p6 bra 	$L__BB4_9;
	st.shared.f32 	[_ZZ37softmax_cross_entropy_backward_kernelPfPiS_S_iiE9max_logit], %f3;
	mov.f32 	%f150, %f3;
$L__BB4_9:
	ld.shared.f32 	%f5, [%r81+-8];
	setp.leu.f32 	%p7, %f5, %f150;
	@%p7 bra 	$L__BB4_11;
	st.shared.f32 	[_ZZ37softmax_cross_entropy_backward_kernelPfPiS_S_iiE9max_logit], %f5;
	mov.f32 	%f150, %f5;
$L__BB4_11:
	ld.shared.f32 	%f7, [%r81+-4];
	setp.leu.f32 	%p8, %f7, %f150;
	@%p8 bra 	$L__BB4_13;
	st.shared.f32 	[_ZZ37softmax_cross_entropy_backward_kernelPfPiS_S_iiE9max_logit], %f7;
	mov.f32 	%f150, %f7;
$L__BB4_13:
	ld.shared.f32 	%f9, [%r81];
	setp.leu.f32 	%p9, %f9, %f150;
	@%p9 bra 	$L__BB4_15;
	st.shared.f32 	[_ZZ37softmax_cross_entropy_backward_kernelPfPiS_S_iiE9max_logit], %f9;
	mov.f32 	%f150, %f9;
$L__BB4_15:
	ld.shared.f32 	%f11, [%r81+4];
	setp.leu.f32 	%p10, %f11, %f150;
	@%p10 bra 	$L__BB4_17;
	st.shared.f32 	[_ZZ37softmax_cross_entropy_backward_kernelPfPiS_S_iiE9max_logit], %f11;
	mov.f32 	%f150, %f11;
$L__BB4_17:
	ld.shared.f32 	%f13, [%r81+8];
	setp.leu.f32 	%p11, %f13, %f150;
	@%p11 bra 	$L__BB4_19;
	st.shared.f32 	[_ZZ37softmax_cross_entropy_backward_kernelPfPiS_S_iiE9max_logit], %f13;
	mov.f32 	%f150, %f13;
$L__BB4_19:
	ld.shared.f32 	%f15, [%r81+12];
	setp.leu.f32 	%p12, %f15, %f150;
	@%p12 bra 	$L__BB4_21;
	st.shared.f32 	[_ZZ37softmax_cross_entropy_backward_kernelPfPiS_S_iiE9max_logit], %f15;
	mov.f32 	%f150, %f15;
$L__BB4_21:
	ld.shared.f32 	%f17, [%r81+16];
	setp.leu.f32 	%p13, %f17, %f150;
	@%p13 bra 	$L__BB4_23;
	st.shared.f32 	[_ZZ37softmax_cross_entropy_backward_kernelPfPiS_S_iiE9max_logit], %f17;
	mov.f32 	%f150, %f17;
$L__BB4_23:
	add.s32 	%r83, %r83, 8;
	add.s32 	%r82, %r82, 8;
	add.s32 	%r81, %r81, 32;
	setp.ne.s32 	%p14, %r83, 0;
	@%p14 bra 	$L__BB4_7;
	add.s32 	%r85, %r82, 1;
$L__BB4_25:
	setp.eq.s32 	%p15, %r5, 0;
	@%p15 bra 	$L__BB4_46;
	and.b32  	%r15, %r4, 3;
	setp.lt.u32 	%p16, %r5, 4;
	@%p16 bra 	$L__BB4_36;
	shl.b32 	%r53, %r85, 2;
	add.s32 	%r16, %r45, %r53;
	ld.shared.f32 	%f20, [%r16];
	setp.leu.f32 	%p17, %f20, %f150;
	@%p17 bra 	$L__BB4_29;
	st.shared.f32 	[_ZZ37softmax_cross_entropy_backward_kernelPfPiS_S_iiE9max_logit], %f20;
	mov.f32 	%f150, %f20;
$L__BB4_29:
	ld.shared.f32 	%f22, [%r16+4];
	setp.leu.f32 	%p18, %f22, %f150;
	@%p18 bra 	$L__BB4_31;
	st.shared.f32 	[_ZZ37softmax_cross_entropy_backward_kernelPfPiS_S_iiE9max_logit], %f22;
	mov.f32 	%f150, %f22;
$L__BB4_31:
	ld.shared.f32 	%f24, [%r16+8];
	setp.leu.f32 	%p19, %f24, %f150;
	@%p19 bra 	$L__BB4_33;
	st.shared.f32 	[_ZZ37softmax_cross_entropy_backward_kernelPfPiS_S_iiE9max_logit], %f24;
	mov.f32 	%f150, %f24;
$L__BB4_33:
	ld.shared.f32 	%f26, [%r16+12];
	setp.leu.f32 	%p20, %f26, %f150;
	@%p20 bra 	$L__BB4_35;
	st.shared.f32 	[_ZZ37softmax_cross_entropy_backward_kernelPfPiS_S_iiE9max_logit], %f26;
	mov.f32 	%f150, %f26;
$L__BB4_35:
	add.s32 	%r85, %r85, 4;
$L__BB4_36:
	setp.eq.s32 	%p21, %r15, 0;
	@%p21 bra 	$L__BB4_46;
	setp.eq.s32 	%p22, %r15, 1;
	@%p22 bra 	$L__BB4_43;
	shl.b32 	%r55, %r85, 2;
	add.s32 	%r19, %r45, %r55;
	ld.shared.f32 	%f29, [%r19];
	setp.leu.f32 	%p23, %f29, %f150;
	@%p23 bra 	$L__BB4_40;
	st.shared.f32 	[_ZZ37softmax_cross_entropy_backward_kernelPfPiS_S_iiE9max_logit], %f29;
	mov.f32 	%f150, %f29;
$L__BB4_40:
	ld.shared.f32 	%f31, [%r19+4];
	setp.leu.f32 	%p24, %f31, %f150;
	@%p24 bra 	$L__BB4_42;
	st.shared.f32 	[_ZZ37softmax_cross_entropy_backward_kernelPfPiS_S_iiE9max_logit], %f31;
	mov.f32 	%f150, %f31;
$L__BB4_42:
	add.s32 	%r85, %r85, 2;
$L__BB4_43:
	and.b32  	%r57, %r4, 1;
	setp.eq.b32 	%p25, %r57, 1;
	not.pred 	%p26, %p25;
	@%p26 bra 	$L__BB4_46;
	shl.b32 	%r58, %r85, 2;
	add.s32 	%r60, %r45, %r58;
	ld.shared.f32 	%f34, [%r60];
	setp.leu.f32 	%p27, %f34, %f150;
	@%p27 bra 	$L__BB4_46;
	st.shared.f32 	[_ZZ37softmax_cross_entropy_backward_kernelPfPiS_S_iiE9max_logit], %f34;
$L__BB4_46:
	setp.ge.s32 	%p28, %r2, %r43;
	bar.sync 	0;
	@%p28 bra 	$L__BB4_48;
	ld.shared.f32 	%f50, [%r3];
	ld.shared.f32 	%f51, [_ZZ37softmax_cross_entropy_backward_kernelPfPiS_S_iiE9max_logit];
	sub.f32 	%f52, %f50, %f51;
	fma.rn.f32 	%f53, %f52, 0f3BBB989D, 0f3F000000;
	cvt.sat.f32.f32 	%f54, %f53;
	mov.f32 	%f55, 0f4B400001;
	mov.f32 	%f56, 0f437C0000;
	fma.rm.f32 	%f57, %f54, %f56, %f55;
	add.f32 	%f58, %f57, 0fCB40007F;
	neg.f32 	%f59, %f58;
	fma.rn.f32 	%f60, %f52, 0f3FB8AA3B, %f59;
	fma.rn.f32 	%f61, %f52, 0f32A57060, %f60;
	mov.b32 	%r61, %f57;
	shl.b32 	%r62, %r61, 23;
	mov.b32 	%f62, %r62;
	ex2.approx.ftz.f32 	%f63, %f61;
	mul.f32 	%f64, %f63, %f62;
	st.shared.f32 	[%r3], %f64;
$L__BB4_48:
	setp.ne.s32 	%p29, %r2, 0;
	bar.sync 	0;
	@%p29 bra 	$L__BB4_63;
	mov.b32 	%r63, 0;
	st.shared.u32 	[_ZZ37softmax_cross_entropy_backward_kernelPfPiS_S_iiE7sum_exp], %r63;
	setp.lt.s32 	%p30, %r43, 1;
	@%p30 bra 	$L__BB4_63;
	and.b32  	%r22, %r43, 15;
	setp.lt.u32 	%p31, %r43, 16;
	mov.b32 	%r90, 0;
	mov.f32 	%f175, 0f00000000;
	@%p31 bra 	$L__BB4_53;
	and.b32  	%r90, %r43, 2147483632;
	add.s32 	%r87, %r45, 32;
	neg.s32 	%r88, %r90;
	mov.f32 	%f175, 0f00000000;
$L__BB4_52:
	.pragma "nounroll";
	ld.shared.v4.f32 	{%f68, %f69, %f70, %f71}, [%r87+-32];
	add.f32 	%f72, %f68, %f175;
	add.f32 	%f73, %f69, %f72;
	add.f32 	%f74, %f70, %f73;
	add.f32 	%f75, %f71, %f74;
	ld.shared.v4.f32 	{%f76, %f77, %f78, %f79}, [%r87+-16];
	add.f32 	%f80, %f76, %f75;
	add.f32 	%f81, %f77, %f80;
	add.f32 	%f82, %f78, %f81;
	add.f32 	%f83, %f79, %f82;
	ld.shared.v4.f32 	{%f84, %f85, %f86, %f87}, [%r87];
	add.f32 	%f88, %f84, %f83;
	add.f32 	%f89, %f85, %f88;
	add.f32 	%f90, %f86, %f89;
	add.f32 	%f91, %f87, %f90;
	ld.shared.v4.f32 	{%f92, %f93, %f94, %f95}, [%r87+16];
	add.f32 	%f96, %f92, %f91;
	add.f32 	%f97, %f93, %f96;
	add.f32 	%f98, %f94, %f97;
	add.f32 	%f175, %f95, %f98;
	add.s32 	%r88, %r88, 16;
	add.s32 	%r87, %r87, 64;
	setp.ne.s32 	%p32, %r88, 0;
	@%p32 bra 	$L__BB4_52;
$L__BB4_53:
	setp.eq.s32 	%p33, %r22, 0;
	@%p33 bra 	$L__BB4_62;
	and.b32  	%r30, %r43, 7;
	setp.lt.u32 	%p34, %r22, 8;
	@%p34 bra 	$L__BB4_56;
	shl.b32 	%r67, %r90, 2;
	add.s32 	%r69, %r45, %r67;
	ld.shared.f32 	%f100, [%r69];
	add.f32 	%f101, %f100, %f175;
	ld.shared.f32 	%f102, [%r69+4];
	add.f32 	%f103, %f102, %f101;
	ld.shared.f32 	%f104, [%r69+8];
	add.f32 	%f105, %f104, %f103;
	ld.shared.f32 	%f106, [%r69+12];
	add.f32 	%f107, %f106, %f105;
	ld.shared.f32 	%f108, [%r69+16];
	add.f32 	%f109, %f108, %f107;
	ld.shared.f32 	%f110, [%r69+20];
	add.f32 	%f111, %f110, %f109;
	ld.shared.f32 	%f112, [%r69+24];
	add.f32 	%f113, %f112, %f111;
	ld.shared.f32 	%f114, [%r69+28];
	add.f32 	%f175, %f114, %f113;
	add.s32 	%r90, %r90, 8;
$L__BB4_56:
	setp.eq.s32 	%p35, %r30, 0;
	@%p35 bra 	$L__BB4_62;
	and.b32  	%r33, %r43, 3;
	setp.lt.u32 	%p36, %r30, 4;
	@%p36 bra 	$L__BB4_59;
	shl.b32 	%r70, %r90, 2;
	add.s32 	%r72, %r45, %r70;
	ld.shared.f32 	%f116, [%r72];
	add.f32 	%f117, %f116, %f175;
	ld.shared.f32 	%f118, [%r72+4];
	add.f32 	%f119, %f118, %f117;
	ld.shared.f32 	%f120, [%r72+8];
	add.f32 	%f121, %f120, %f119;
	ld.shared.f32 	%f122, [%r72+12];
	add.f32 	%f175, %f122, %f121;
	add.s32 	%r90, %r90, 4;
$L__BB4_59:
	setp.eq.s32 	%p37, %r33, 0;
	@%p37 bra 	$L__BB4_62;
	shl.b32 	%r73, %r90, 2;
	add.s32 	%r93, %r45, %r73;
	neg.s32 	%r92, %r33;
$L__BB4_61:
	.pragma "nounroll";
	ld.shared.f32 	%f123, [%r93];
	add.f32 	%f175, %f123, %f175;
	add.s32 	%r93, %r93, 4;
	add.s32 	%r92, %r92, 1;
	setp.ne.s32 	%p38, %r92, 0;
	@%p38 bra 	$L__BB4_61;
$L__BB4_62:
	st.shared.f32 	[_ZZ37softmax_cross_entropy_backward_kernelPfPiS_S_iiE7sum_exp], %f175;
$L__BB4_63:
	setp.ge.s32 	%p39, %r2, %r43;
	bar.sync 	0;
	@%p39 bra 	$L__BB4_66;
	ld.shared.f32 	%f124, [%r3];
	ld.shared.f32 	%f125, [_ZZ37softmax_cross_entropy_backward_kernelPfPiS_S_iiE7sum_exp];
	div.rn.f32 	%f48, %f124, %f125;
	cvta.to.global.u64 	%rd8, %rd2;
	mul.wide.u32 	%rd9, %r1, 4;
	add.s64 	%rd10, %rd8, %rd9;
	ld.global.u32 	%r75, [%rd10];
	setp.ne.s32 	%p40, %r2, %r75;
	setp.eq.s32 	%p41, %r2, %r75;
	add.f32 	%f126, %f48, 0fBF800000;
	selp.f32 	%f127, %f126, %f48, %p41;
	cvt.rn.f32.u32 	%f128, %r42;
	div.rn.f32 	%f129, %f127, %f128;
	mad.lo.s32 	%r76, %r43, %r1, %r2;
	cvta.to.global.u64 	%rd11, %rd3;
	mul.wide.u32 	%rd12, %r76, 4;
	add.s64 	%rd13, %rd11, %rd12;
	st.global.f32 	[%rd13], %f129;
	@%p40 bra 	$L__BB4_66;
	max.f32 	%f130, %f48, 0f33D6BF95;
	mov.b32 	%r77, %f130;
	add.s32 	%r78, %r77, -1059760811;
	and.b32  	%r79, %r78, -8388608;
	sub.s32 	%r80, %r77, %r79;
	mov.b32 	%f131, %r80;
	cvt.rn.f32.s32 	%f132, %r79;
	fma.rn.f32 	%f133, %f132, 0f34000000, 0f00000000;
	add.f32 	%f134, %f131, 0fBF800000;
	fma.rn.f32 	%f135, %f134, 0fBE055027, 0f3E1039F6;
	fma.rn.f32 	%f136, %f135, %f134, 0fBDF8CDCC;
	fma.rn.f32 	%f137, %f136, %f134, 0f3E0F2955;
	fma.rn.f32 	%f138, %f137, %f134, 0fBE2AD8B9;
	fma.rn.f32 	%f139, %f138, %f134, 0f3E4CED0B;
	fma.rn.f32 	%f140, %f139, %f134, 0fBE7FFF22;
	fma.rn.f32 	%f141, %f140, %f134, 0f3EAAAA78;
	fma.rn.f32 	%f142, %f141, %f134, 0fBF000000;
	mul.f32 	%f143, %f134, %f142;
	fma.rn.f32 	%f144, %f143, %f134, %f134;
	fma.rn.f32 	%f145, %f133, 0f3F317218, %f144;
	setp.gt.u32 	%p42, %r77, 2139095039;
	fma.rn.f32 	%f146, %f130, 0f7F800000, 0f7F800000;
	selp.f32 	%f147, %f146, %f145, %p42;
	neg.f32 	%f148, %f147;
	cvta.to.global.u64 	%rd14, %rd4;
	add.s64 	%rd16, %rd14, %rd9;
	st.global.f32 	[%rd16], %f148;
$L__BB4_66:
	ret;

}


// ===== COMPILED SASS (sm_100) =====

	.target	sm_100

	.elftype	@"ET_EXEC"


//--------------------- .note.nv.tkinfo           --------------------------
	.section	.note.nv.tkinfo,"",@"SHT_NOTE"
	.sectionflags	@"SHF_NOTE_NV_TKINFO"
	.tkinfo
        /*0018*/ 	.word	0x00000002
        /*0030*/ 	.string	""
        /*0030*/ 	.string	"ptxas"
        /*0030*/ 	.string	"Cuda compilation tools, release 13.0, V13.0.88"
        /*0030*/ 	.string	"Build cuda_13.0.r13.0/compiler.36424714_0"
        /*0030*/ 	.string	"-arch sm_100 -m 64 "



//--------------------- .note.nv.cuinfo           --------------------------
	.section	.note.nv.cuinfo,"",@"SHT_NOTE"
	.sectionflags	@"SHF_NOTE_NV_CUINFO"
        /*0018*/ 	.short	0x0002
        /*001a*/ 	.short	0x0064
        /*001c*/ 	.short	0x0082
	.zero		2


//--------------------- .nv.info                  --------------------------
	.section	.nv.info,"",@"SHT_CUDA_INFO"
	.align	4


	//----- nvinfo : EIATTR_REGCOUNT
	.align		4
        /*0000*/ 	.byte	0x04, 0x2f
        /*0002*/ 	.short	(.L_1 - .L_0)
	.align		4
.L_0:
        /*0004*/ 	.word	index@(_Z27fused_gemm_bias_relu_kernelPKfS0_S0_Pfiiib)
        /*0008*/ 	.word	0x00000020


	//----- nvinfo : EIATTR_FRAME_SIZE
	.align		4
.L_1:
        /*000c*/ 	.byte	0x04, 0x11
        /*000e*/ 	.short	(.L_3 - .L_2)
	.align		4
.L_2:
        /*0010*/ 	.word	index@(_Z27fused_gemm_bias_relu_kernelPKfS0_S0_Pfiiib)
        /*0014*/ 	.word	0x00000000


	//----- nvinfo : EIATTR_REGCOUNT
	.align		4
.L_3:
        /*0018*/ 	.byte	0x04, 0x2f
        /*001a*/ 	.short	(.L_5 - .L_4)
	.align		4
.L_4:
        /*001c*/ 	.word	index@(_Z22fused_gemm_bias_kernelPKfS0_S0_Pfiii)
        /*0020*/ 	.word	0x00000020


	//----- nvinfo : EIATTR_FRAME_SIZE
	.align		4
.L_5:
        /*0024*/ 	.byte	0x04, 0x11
        /*0026*/ 	.short	(.L_7 - .L_6)
	.align		4
.L_6:
        /*0028*/ 	.word	index@(_Z22fused_gemm_bias_kernelPKfS0_S0_Pfiii)
        /*002c*/ 	.word	0x00000000


	//----- nvinfo : EIATTR_REGCOUNT
	.align		4
.L_7:
        /*0030*/ 	.byte	0x04, 0x2f
        /*0032*/ 	.short	(.L_9 - .L_8)
	.align		4
.L_8:
        /*0034*/ 	.word	index@(_Z20relu_backward_kernelPfS_i)
        /*0038*/ 	.word	0x0000000a


	//----- nvinfo : EIATTR_FRAME_SIZE
	.align		4
.L_9:
        /*003c*/ 	.byte	0x04, 0x11
        /*003e*/ 	.short	(.L_11 - .L_10)
	.align		4
.L_10:
        /*0040*/ 	.word	index@(_Z20relu_backward_kernelPfS_i)
        /*0044*/ 	.word	0x00000000


	//----- nvinfo : EIATTR_REGCOUNT
	.align		4
.L_11:
        /*0048*/ 	.byte	0x04, 0x2f
        /*004a*/ 	.short	(.L_13 - .L_12)
	.align		4
.L_12:
        /*004c*/ 	.word	index@(_Z20bias_backward_kernelPfS_ii)
        /*0050*/ 	.word	0x00000012


	//----- nvinfo : EIATTR_FRAME_SIZE
	.align		4
.L_13:
        /*0054*/ 	.byte	0x04, 0x11
        /*0056*/ 	.short	(.L_15 - .L_14)
	.align		4
.L_14:
        /*0058*/ 	.word	index@(_Z20bias_backward_kernelPfS_ii)
        /*005c*/ 	.word	0x00000000


	//----- nvinfo : EIATTR_REGCOUNT
	.align		4
.L_15:
        /*0060*/ 	.byte	0x04, 0x2f
        /*0062*/ 	.short	(.L_17 - .L_16)
	.align		4
.L_16:
        /*0064*/ 	.word	index@(_Z37softmax_cross_entropy_backward_kernelPfPiS_S_ii)
        /*0068*/ 	.word	0x00000018


	//----- nvinfo : EIATTR_FRAME_SIZE
	.align		4
.L_17:
        /*006c*/ 	.byte	0x04, 0x11
        /*006e*/ 	.short	(.L_19 - .L_18)
	.align		4
.L_18:
        /*0070*/ 	.word	index@($__internal_0_$__cuda_sm3x_div_rn_noftz_f32_slowpath)
        /*0074*/ 	.word	0x00000000


	//----- nvinfo : EIATTR_FRAME_SIZE
	.align		4
.L_19:
        /*0078*/ 	.byte	0x04, 0x11
        /*007a*/ 	.short	(.L_21 - .L_20)
	.align		4
.L_20:
        /*007c*/ 	.word	index@(_Z37softmax_cross_entropy_backward_kernelPfPiS_S_ii)
        /*0080*/ 	.word	0x00000000


	//----- nvinfo : EIATTR_MIN_STACK_SIZE
	.align		4
.L_21:
        /*0084*/ 	.byte	0x04, 0x12
        /*0086*/ 	.short	(.L_23 - .L_22)
	.align		4
.L_22:
        /*0088*/ 	.word	index@(_Z37softmax_cross_entropy_backward_kernelPfPiS_S_ii)
        /*008c*/ 	.word	0x00000000


	//----- nvinfo : EIATTR_MIN_STACK_SIZE
	.align		4
.L_23:
        /*0090*/ 	.byte	0x04, 0x12
        /*0092*/ 	.short	(.L_25 - .L_24)
	.align		4
.L_24:
        /*0094*/ 	.word	index@(_Z20bias_backward_kernelPfS_ii)
        /*0098*/ 	.word	0x00000000


	//----- nvinfo : EIATTR_MIN_STACK_SIZE
	.align		4
.L_25:
        /*009c*/ 	.byte	0x04, 0x12
        /*009e*/ 	.short	(.L_27 - .L_26)
	.align		4
.L_26:
        /*00a0*/ 	.word	index@(_Z20relu_backward_kernelPfS_i)
        /*00a4*/ 	.word	0x00000000


	//----- nvinfo : EIATTR_MIN_STACK_SIZE
	.align		4
.L_27:
        /*00a8*/ 	.byte	0x04, 0x12
        /*00aa*/ 	.short	(.L_29 - .L_28)
	.align		4
.L_28:
        /*00ac*/ 	.word	index@(_Z22fused_gemm_bias_kernelPKfS0_S0_Pfiii)
        /*00b0*/ 	.word	0x00000000


	//----- nvinfo : EIATTR_MIN_STACK_SIZE
	.align		4
.L_29:
        /*00b4*/ 	.byte	0x04, 0x12
        /*00b6*/ 	.short	(.L_31 - .L_30)
	.align		4
.L_30:
        /*00b8*/ 	.word	index@(_Z27fused_gemm_bias_relu_kernelPKfS0_S0_Pfiiib)
        /*00bc*/ 	.word	0x00000000
.L_31:


//--------------------- .nv.compat                --------------------------
	.section	.nv.compat,"",@"SHT_CUDA_COMPAT_INFO"
	.align	4
        /*0000*/ 	.byte	0x02, 0x09, 0x00, 0x00, 0x02, 0x02, 0x01, 0x00, 0x02, 0x05, 0x05, 0x00, 0x03, 0x07, 0x01, 0x01
        /*0010*/ 	.byte	0x02, 0x03, 0x00, 0x00, 0x02, 0x06, 0x01, 0x00, 0x04, 0x0b, 0x08, 0x00, 0x01, 0x00, 0x00, 0x00
        /*0020*/ 	.byte	0x00, 0x00, 0x00, 0x00


//--------------------- .nv.info._Z37softmax_cross_entropy_backward_kernelPfPiS_S_ii --------------------------
	.section	.nv.info._Z37softmax_cross_entropy_backward_kernelPfPiS_S_ii,"",@"SHT_CUDA_INFO"
	.sectionflags	@""
	.align	4


	//----- nvinfo : EIATTR_CUDA_API_VERSION
	.align		4
        /*0000*/ 	.byte	0x04, 0x37
        /*0002*/ 	.short	(.L_33 - .L_32)
.L_32:
        /*0004*/ 	.word	0x00000082


	//----- nvinfo : EIATTR_KPARAM_INFO
	.align		4
.L_33:
        /*0008*/ 	.byte	0x04, 0x17
        /*000a*/ 	.short	(.L_35 - .L_34)
.L_34:
        /*000c*/ 	.word	0x00000000
        /*0010*/ 	.short	0x0005
        /*0012*/ 	.short	0x0024
        /*0014*/ 	.byte	0x00, 0xf0, 0x11, 0x00


	//----- nvinfo : EIATTR_KPARAM_INFO
	.align		4
.L_35:
        /*0018*/ 	.byte	0x04, 0x17
        /*001a*/ 	.short	(.L_37 - .L_36)
.L_36:
        /*001c*/ 	.word	0x00000000
        /*0020*/ 	.short	0x0004
        /*0022*/ 	.short	0x0020
        /*0024*/ 	.byte	0x00, 0xf0, 0x11, 0x00


	//----- nvinfo : EIATTR_KPARAM_INFO
	.align		4
.L_37:
        /*0028*/ 	.byte	0x04, 0x17
        /*002a*/ 	.short	(.L_39 - .L_38)
.L_38:
        /*002c*/ 	.word	0x00000000
        /*0030*/ 	.short	0x0003
        /*0032*/ 	.short	0x0018
        /*0034*/ 	.byte	0x00, 0xf5, 0x21, 0x00


	//----- nvinfo : EIATTR_KPARAM_INFO
	.align		4
.L_39:
        /*0038*/ 	.byte	0x04, 0x17
        /*003a*/ 	.short	(.L_41 - .L_40)
.L_40:
        /*003c*/ 	.word	0x00000000
        /*0040*/ 	.short	0x0002
        /*0042*/ 	.short	0x0010
        /*0044*/ 	.byte	0x00, 0xf5, 0x21, 0x00


	//----- nvinfo : EIATTR_KPARAM_INFO
	.align		4
.L_41:
        /*0048*/ 	.byte	0x04, 0x17
        /*004a*/ 	.short	(.L_43 - .L_42)
.L_42:
        /*004c*/ 	.word	0x00000000
        /*0050*/ 	.short	0x0001
        /*0052*/ 	.short	0x0008
        /*0054*/ 	.byte	0x00, 0xf5, 0x21, 0x00


	//----- nvinfo : EIATTR_KPARAM_INFO
	.align		4
.L_43:
        /*0058*/ 	.byte	0x04, 0x17
        /*005a*/ 	.short	(.L_45 - .L_44)
.L_44:
        /*005c*/ 	.word	0x00000000
        /*0060*/ 	.short	0x0000
        /*0062*/ 	.short	0x0000
        /*0064*/ 	.byte	0x00, 0xf5, 0x21, 0x00


	//----- nvinfo : EIATTR_SPARSE_MMA_MASK
	.align		4
.L_45:
        /*0068*/ 	.byte	0x03, 0x50
        /*006a*/ 	.short	0x0000


	//----- nvinfo : EIATTR_MAXREG_COUNT
	.align		4
        /*006c*/ 	.byte	0x03, 0x1b
        /*006e*/ 	.short	0x00ff


	//----- nvinfo : EIATTR_NUM_BARRIERS
	.align		4
        /*0070*/ 	.byte	0x02, 0x4c
        /*0072*/ 	.byte	0x01
	.zero		1


	//----- nvinfo : EIATTR_MERCURY_ISA_VERSION
	.align		4
        /*0074*/ 	.byte	0x03, 0x5f
        /*0076*/ 	.short	0x0101


	//----- nvinfo : EIATTR_VRC_CTA_INIT_COUNT
	.align		4
        /*0078*/ 	.byte	0x02, 0x4a
	.zero		1
	.zero		1


	//----- nvinfo : EIATTR_EXIT_INSTR_OFFSETS
	.align		4
        /*007c*/ 	.byte	0x04, 0x1c
        /*007e*/ 	.short	(.L_47 - .L_46)


	//   ....[0]....
.L_46:
        /*0080*/ 	.word	0x00000040


	//   ....[1]....
        /*0084*/ 	.word	0x00001120


	//   ....[2]....
        /*0088*/ 	.word	0x00001410


	//   ....[3]....
        /*008c*/ 	.word	0x000015c0


	//----- nvinfo : EIATTR_CRS_STACK_SIZE
	.align		4
.L_47:
        /*0090*/ 	.byte	0x04, 0x1e
        /*0092*/ 	.short	(.L_49 - .L_48)
.L_48:
        /*0094*/ 	.word	0x00000000


	//----- nvinfo : EIATTR_CBANK_PARAM_SIZE
	.align		4
.L_49:
        /*0098*/ 	.byte	0x03, 0x19
        /*009a*/ 	.short	0x0028


	//----- nvinfo : EIATTR_PARAM_CBANK
	.align		4
        /*009c*/ 	.byte	0x04, 0x0a
        /*009e*/ 	.short	(.L_51 - .L_50)
	.align		4
.L_50:
        /*00a0*/ 	.word	index@(.nv.constant0._Z37softmax_cross_entropy_backward_kernelPfPiS_S_ii)
        /*00a4*/ 	.short	0x0380
        /*00a6*/ 	.short	0x0028


	//----- nvinfo : EIATTR_SW_WAR
	.align		4
.L_51:
        /*00a8*/ 	.byte	0x04, 0x36
        /*00aa*/ 	.short	(.L_53 - .L_52)
.L_52:
        /*00ac*/ 	.word	0x00000008
.L_53:


//--------------------- .nv.info._Z20bias_backward_kernelPfS_ii --------------------------
	.section	.nv.info._Z20bias_backward_kernelPfS_ii,"",@"SHT_CUDA_INFO"
	.sectionflags	@""
	.align	4


	//----- nvinfo : EIATTR_CUDA_API_VERSION
	.align		4
        /*0000*/ 	.byte	0x04, 0x37
        /*0002*/ 	.short	(.L_55 - .L_54)
.L_54:
        /*0004*/ 	.word	0x00000082


	//----- nvinfo : EIATTR_KPARAM_INFO
	.align		4
.L_55:
        /*0008*/ 	.byte	0x04, 0x17
        /*000a*/ 	.short	(.L_57 - .L_56)
.L_56:
        /*000c*/ 	.word	0x00000000
        /*0010*/ 	.short	0x0003
        /*0012*/ 	.short	0x0014
        /*0014*/ 	.byte	0x00, 0xf0, 0x11, 0x00


	//----- nvinfo : EIATTR_KPARAM_INFO
	.align		4
.L_57:
        /*0018*/ 	.byte	0x04, 0x17
        /*001a*/ 	.short	(.L_59 - .L_58)
.L_58:
        /*001c*/ 	.word	0x00000000
        /*0020*/ 	.short	0x0002
        /*0022*/ 	.short	0x0010
        /*0024*/ 	.byte	0x00, 0xf0, 0x11, 0x00


	//----- nvinfo : EIATTR_KPARAM_INFO
	.align		4
.L_59:
        /*0028*/ 	.byte	0x04, 0x17
        /*002a*/ 	.short	(.L_61 - .L_60)
.L_60:
        /*002c*/ 	.word	0x00000000
        /*0030*/ 	.short	0x0001
        /*0032*/ 	.short	0x0008
        /*0034*/ 	.byte	0x00, 0xf5, 0x21, 0x00


	//----- nvinfo : EIATTR_KPARAM_INFO
	.align		4
.L_61:
        /*0038*/ 	.byte	0x04, 0x17
        /*003a*/ 	.short	(.L_63 - .L_62)
.L_62:
        /*003c*/ 	.word	0x00000000
        /*0040*/ 	.short	0x0000
        /*0042*/ 	.short	0x0000
        /*0044*/ 	.byte	0x00, 0xf5, 0x21, 0x00


	//----- nvinfo : EIATTR_SPARSE_MMA_MASK
	.align		4
.L_63:
        /*0048*/ 	.byte	0x03, 0x50
        /*004a*/ 	.short	0x0000


	//----- nvinfo : EIATTR_MAXREG_COUNT
	.align		4
        /*004c*/ 	.byte	0x03, 0x1b
        /*004e*/ 	.short	0x00ff


	//----- nvinfo : EIATTR_MERCURY_ISA_VERSION
	.align		4
        /*0050*/ 	.byte	0x03, 0x5f
        /*0052*/ 	.short	0x0101


	//----- nvinfo : EIATTR_VRC_CTA_INIT_COUNT
	.align		4
        /*0054*/ 	.byte	0x02, 0x4a
	.zero		1
	.zero		1


	//----- nvinfo : EIATTR_EXIT_INSTR_OFFSETS
	.align		4
        /*0058*/ 	.byte	0x04, 0x1c
        /*005a*/ 	.short	(.L_65 - .L_64)


	//   ....[0]....
.L_64:
        /*005c*/ 	.word	0x00000080


	//   ....[1]....
        /*0060*/ 	.word	0x00000250


	//----- nvinfo : EIATTR_CBANK_PARAM_SIZE
	.align		4
.L_65:
        /*0064*/ 	.byte	0x03, 0x19
        /*0066*/ 	.short	0x0018


	//----- nvinfo : EIATTR_PARAM_CBANK
	.align		4
        /*0068*/ 	.byte	0x04, 0x0a
        /*006a*/ 	.short	(.L_67 - .L_66)
	.align		4
.L_66:
        /*006c*/ 	.word	index@(.nv.constant0._Z20bias_backward_kernelPfS_ii)
        /*0070*/ 	.short	0x0380
        /*0072*/ 	.short	0x0018


	//----- nvinfo : EIATTR_SW_WAR
	.align		4
.L_67:
        /*0074*/ 	.byte	0x04, 0x36
        /*0076*/ 	.short	(.L_69 - .L_68)
.L_68:
        /*0078*/ 	.word	0x00000008
.L_69:


//--------------------- .nv.info._Z20relu_backward_kernelPfS_i --------------------------
	.section	.nv.info._Z20relu_backward_kernelPfS_i,"",@"SHT_CUDA_INFO"
	.sectionflags	@""
	.align	4


	//----- nvinfo : EIATTR_CUDA_API_VERSION
	.align		4
        /*0000*/ 	.byte	0x04, 0x37
        /*0002*/ 	.short	(.L_71 - .L_70)
.L_70:
        /*0004*/ 	.word	0x00000082


	//----- nvinfo : EIATTR_KPARAM_INFO
	.align		4
.L_71:
        /*0008*/ 	.byte	0x04, 0x17
        /*000a*/ 	.short	(.L_73 - .L_72)
.L_72:
        /*000c*/ 	.word	0x00000000
        /*0010*/ 	.short	0x0002
        /*0012*/ 	.short	0x0010
        /*0014*/ 	.byte	0x00, 0xf0, 0x11, 0x00


	//----- nvinfo : EIATTR_KPARAM_INFO
	.align		4
.L_73:
        /*0018*/ 	.byte	0x04, 0x17
        /*001a*/ 	.short	(.L_75 - .L_74)
.L_74:
        /*001c*/ 	.word	0x00000000
        /*0020*/ 	.short	0x0001
        /*0022*/ 	.short	0x0008
        /*0024*/ 	.byte	0x00, 0xf5, 0x21, 0x00


	//----- nvinfo : EIATTR_KPARAM_INFO
	.align		4
.L_75:
        /*0028*/ 	.byte	0x04, 0x17
        /*002a*/ 	.short	(.L_77 - .L_76)
.L_76:
        /*002c*/ 	.word	0x00000000
        /*0030*/ 	.short	0x0000
        /*0032*/ 	.short	0x0000
        /*0034*/ 	.byte	0x00, 0xf5, 0x21, 0x00


	//----- nvinfo : EIATTR_SPARSE_MMA_MASK
	.align		4
.L_77:
        /*0038*/ 	.byte	0x03, 0x50
        /*003a*/ 	.short	0x0000


	//----- nvinfo : EIATTR_MAXREG_COUNT
	.align		4
        /*003c*/ 	.byte	0x03, 0x1b
        /*003e*/ 	.short	0x00ff


	//----- nvinfo : EIATTR_MERCURY_ISA_VERSION
	.align		4
        /*0040*/ 	.byte	0x03, 0x5f
        /*0042*/ 	.short	0x0101


	//----- nvinfo : EIATTR_VRC_CTA_INIT_COUNT
	.align		4
        /*0044*/ 	.byte	0x02, 0x4a
	.zero		1
	.zero		1


	//----- nvinfo : EIATTR_EXIT_INSTR_OFFSETS
	.align		4
        /*0048*/ 	.byte	0x04, 0x1c
        /*004a*/ 	.short	(.L_79 - .L_78)


	//   ....[0]....
.L_78:
        /*004c*/ 	.word	0x00000070


	//   ....[1]....
        /*0050*/ 	.word	0x00000120


	//----- nvinfo : EIATTR_CBANK_PARAM_SIZE
	.align		4
.L_79:
        /*0054*/ 	.byte	0x03, 0x19
        /*0056*/ 	.short	0x0014


	//----- nvinfo : EIATTR_PARAM_CBANK
	.align		4
        /*0058*/ 	.byte	0x04, 0x0a
        /*005a*/ 	.short	(.L_81 - .L_80)
	.align		4
.L_80:
        /*005c*/ 	.word	index@(.nv.constant0._Z20relu_backward_kernelPfS_i)
        /*0060*/ 	.short	0x0380
        /*0062*/ 	.short	0x0014


	//----- nvinfo : EIATTR_SW_WAR
	.align		4
.L_81:
        /*0064*/ 	.byte	0x04, 0x36
        /*0066*/ 	.short	(.L_83 - .L_82)
.L_82:
        /*0068*/ 	.word	0x00000008
.L_83:


//--------------------- .nv.info._Z22fused_gemm_bias_kernelPKfS0_S0_Pfiii --------------------------
	.section	.nv.info._Z22fused_gemm_bias_kernelPKfS0_S0_Pfiii,"",@"SHT_CUDA_INFO"
	.sectionflags	@""
	.align	4


	//----- nvinfo : EIATTR_CUDA_API_VERSION
	.align		4
        /*0000*/ 	.byte	0x04, 0x37
        /*0002*/ 	.short	(.L_85 - .L_84)
.L_84:
        /*0004*/ 	.word	0x00000082


	//----- nvinfo : EIATTR_KPARAM_INFO
	.align		4
.L_85:
        /*0008*/ 	.byte	0x04, 0x17
        /*000a*/ 	.short	(.L_87 - .L_86)
.L_86:
        /*000c*/ 	.word	0x00000000
        /*0010*/ 	.short	0x0006
        /*0012*/ 	.short	0x0028
        /*0014*/ 	.byte	0x00, 0xf0, 0x11, 0x00


	//----- nvinfo : EIATTR_KPARAM_INFO
	.align		4
.L_87:
        /*0018*/ 	.byte	0x04, 0x17
        /*001a*/ 	.short	(.L_89 - .L_88)
.L_88:
        /*001c*/ 	.word	0x00000000
        /*0020*/ 	.short	0x0005
        /*0022*/ 	.short	0x0024
        /*0024*/ 	.byte	0x00, 0xf0, 0x11, 0x00


	//----- nvinfo : EIATTR_KPARAM_INFO
	.align		4
.L_89:
        /*0028*/ 	.byte	0x04, 0x17
        /*002a*/ 	.short	(.L_91 - .L_90)
.L_90:
        /*002c*/ 	.word	0x00000000
        /*0030*/ 	.short	0x0004
        /*0032*/ 	.short	0x0020
        /*0034*/ 	.byte	0x00, 0xf0, 0x11, 0x00


	//----- nvinfo : EIATTR_KPARAM_INFO
	.align		4
.L_91:
        /*0038*/ 	.byte	0x04, 0x17
        /*003a*/ 	.short	(.L_93 - .L_92)
.L_92:
        /*003c*/ 	.word	0x00000000
        /*0040*/ 	.short	0x0003
        /*0042*/ 	.short	0x0018
        /*0044*/ 	.byte	0x00, 0xf5, 0x21, 0x00


	//----- nvinfo : EIATTR_KPARAM_INFO
	.align		4
.L_93:
        /*0048*/ 	.byte	0x04, 0x17
        /*004a*/ 	.short	(.L_95 - .L_94)
.L_94:
        /*004c*/ 	.word	0x00000000
        /*0050*/ 	.short	0x0002
        /*0052*/ 	.short	0x0010
        /*0054*/ 	.byte	0x00, 0xf5, 0x21, 0x00


	//----- nvinfo : EIATTR_KPARAM_INFO
	.align		4
.L_95:
        /*0058*/ 	.byte	0x04, 0x17
        /*005a*/ 	.short	(.L_97 - .L_96)
.L_96:
        /*005c*/ 	.word	0x00000000
        /*0060*/ 	.short	0x0001
        /*0062*/ 	.short	0x0008
        /*0064*/ 	.byte	0x00, 0xf5, 0x21, 0x00


	//----- nvinfo : EIATTR_KPARAM_INFO
	.align		4
.L_97:
        /*0068*/ 	.byte	0x04, 0x17
        /*006a*/ 	.short	(.L_99 - .L_98)
.L_98:
        /*006c*/ 	.word	0x00000000
        /*0070*/ 	.short	0x0000
        /*0072*/ 	.short	0x0000
        /*0074*/ 	.byte	0x00, 0xf5, 0x21, 0x00


	//----- nvinfo : EIATTR_SPARSE_MMA_MASK
	.align		4
.L_99:
        /*0078*/ 	.byte	0x03, 0x50
        /*007a*/ 	.short	0x0000


	//----- nvinfo : EIATTR_MAXREG_COUNT
	.align		4
        /*007c*/ 	.byte	0x03, 0x1b
        /*007e*/ 	.short	0x00ff


	//----- nvinfo : EIATTR_NUM_BARRIERS
	.align		4
        /*0080*/ 	.byte	0x02, 0x4c
        /*0082*/ 	.byte	0x01
	.zero		1


	//----- nvinfo : EIATTR_MERCURY_ISA_VERSION
	.align		4
        /*0084*/ 	.byte	0x03, 0x5f
        /*0086*/ 	.short	0x0101


	//----- nvinfo : EIATTR_VRC_CTA_INIT_COUNT
	.align		4
        /*0088*/ 	.byte	0x02, 0x4a
	.zero		1
	.zero		1


	//----- nvinfo : EIATTR_EXIT_INSTR_OFFSETS
	.align		4
        /*008c*/ 	.byte	0x04, 0x1c
        /*008e*/ 	.short	(.L_101 - .L_100)


	//   ....[0]....
.L_100:
        /*0090*/ 	.word	0x00000800


	//   ....[1]....
        /*0094*/ 	.word	0x00000890


	//----- nvinfo : EIATTR_CBANK_PARAM_SIZE
	.align		4
.L_101:
        /*0098*/ 	.byte	0x03, 0x19
        /*009a*/ 	.short	0x002c


	//----- nvinfo : EIATTR_PARAM_CBANK
	.align		4
        /*009c*/ 	.byte	0x04, 0x0a
        /*009e*/ 	.short	(.L_103 - .L_102)
	.align		4
.L_102:
        /*00a0*/ 	.word	index@(.nv.constant0._Z22fused_gemm_bias_kernelPKfS0_S0_Pfiii)
        /*00a4*/ 	.short	0x0380
        /*00a6*/ 	.short	0x002c


	//----- nvinfo : EIATTR_SW_WAR
	.align		4
.L_103:
        /*00a8*/ 	.byte	0x04, 0x36
        /*00aa*/ 	.short	(.L_105 - .L_104)
.L_104:
        /*00ac*/ 	.word	0x00000008
.L_105:


//--------------------- .nv.info._Z27fused_gemm_bias_relu_kernelPKfS0_S0_Pfiiib --------------------------
	.section	.nv.info._Z27fused_gemm_bias_relu_kernelPKfS0_S0_Pfiiib,"",@"SHT_CUDA_INFO"
	.sectionflags	@""
	.align	4


	//----- nvinfo : EIATTR_CUDA_API_VERSION
	.align		4
        /*0000*/ 	.byte	0x04, 0x37
        /*0002*/ 	.short	(.L_107 - .L_106)
.L_106:
        /*0004*/ 	.word	0x00000082


	//----- nvinfo : EIATTR_KPARAM_INFO
	.align		4
.L_107:
        /*0008*/ 	.byte	0x04, 0x17
        /*000a*/ 	.short	(.L_109 - .L_108)
.L_108:
        /*000c*/ 	.word	0x00000000
        /*0010*/ 	.short	0x0007
        /*0012*/ 	.short	0x002c
        /*0014*/ 	.byte	0x00, 0xf0, 0x05, 0x00


	//----- nvinfo : EIATTR_KPARAM_INFO
	.align		4
.L_109:
        /*0018*/ 	.byte	0x04, 0x17
        /*001a*/ 	.short	(.L_111 - .L_110)
.L_110:
        /*001c*/ 	.word	0x00000000
        /*0020*/ 	.short	0x0006
        /*0022*/ 	.short	0x0028
        /*0024*/ 	.byte	0x00, 0xf0, 0x11, 0x00


	//----- nvinfo : EIATTR_KPARAM_INFO
	.align		4
.L_111:
        /*0028*/ 	.byte	0x04, 0x17
        /*002a*/ 	.short	(.L_113 - .L_112)
.L_112:
        /*002c*/ 	.word	0x00000000
        /*0030*/ 	.short	0x0005
        /*0032*/ 	.short	0x0024
        /*0034*/ 	.byte	0x00, 0xf0, 0x11, 0x00


	//----- nvinfo : EIATTR_KPARAM_INFO
	.align		4
.L_113:
        /*0038*/ 	.byte	0x04, 0x17
        /*003a*/ 	.short	(.L_115 - .L_114)
.L_114:
        /*003c*/ 	.word	0x00000000
        /*0040*/ 	.short	0x0004
        /*0042*/ 	.short	0x0020
        /*0044*/ 	.byte	0x00, 0xf0, 0x11, 0x00


	//----- nvinfo : EIATTR_KPARAM_INFO
	.align		4
.L_115:
        /*0048*/ 	.byte	0x04, 0x17
        /*004a*/ 	.short	(.L_117 - .L_116)
.L_116:
        /*004c*/ 	.word	0x00000000
        /*0050*/ 	.short	0x0003
        /*0052*/ 	.short	0x0018
        /*0054*/ 	.byte	0x00, 0xf5, 0x21, 0x00


	//----- nvinfo : EIATTR_KPARAM_INFO
	.align		4
.L_117:
        /*0058*/ 	.byte	0x04, 0x17
        /*005a*/ 	.short	(.L_119 - .L_118)
.L_118:
        /*005c*/ 	.word	0x00000000
        /*0060*/ 	.short	0x0002
        /*0062*/ 	.short	0x0010
        /*0064*/ 	.byte	0x00, 0xf5, 0x21, 0x00


	//----- nvinfo : EIATTR_KPARAM_INFO
	.align		4
.L_119:
        /*0068*/ 	.byte	0x04, 0x17
        /*006a*/ 	.short	(.L_121 - .L_120)
.L_120:
        /*006c*/ 	.word	0x00000000
        /*0070*/ 	.short	0x0001
        /*0072*/ 	.short	0x0008
        /*0074*/ 	.byte	0x00, 0xf5, 0x21, 0x00


	//----- nvinfo : EIATTR_KPARAM_INFO
	.align		4
.L_121:
        /*0078*/ 	.byte	0x04, 0x17
        /*007a*/ 	.short	(.L_123 - .L_122)
.L_122:
        /*007c*/ 	.word	0x00000000
        /*0080*/ 	.short	0x0000
        /*0082*/ 	.short	0x0000
        /*0084*/ 	.byte	0x00, 0xf5, 0x21, 0x00


	//----- nvinfo : EIATTR_SPARSE_MMA_MASK
	.align		4
.L_123:
        /*0088*/ 	.byte	0x03, 0x50
        /*008a*/ 	.short	0x0000


	//----- nvinfo : EIATTR_MAXREG_COUNT
	.align		4
        /*008c*/ 	.byte	0x03, 0x1b
        /*008e*/ 	.short	0x00ff


	//----- nvinfo : EIATTR_NUM_BARRIERS
	.align		4
        /*0090*/ 	.byte	0x02, 0x4c
        /*0092*/ 	.byte	0x01
	.zero		1


	//----- nvinfo : EIATTR_MERCURY_ISA_VERSION
	.align		4
        /*0094*/ 	.byte	0x03, 0x5f
        /*0096*/ 	.short	0x0101


	//----- nvinfo : EIATTR_VRC_CTA_INIT_COUNT
	.align		4
        /*0098*/ 	.byte	0x02, 0x4a
	.zero		1
	.zero		1


	//----- nvinfo : EIATTR_EXIT_INSTR_OFFSETS
	.align		4
        /*009c*/ 	.byte	0x04, 0x1c
        /*009e*/ 	.short	(.L_125 - .L_124)


	//   ....[0]....
.L_124:
        /*00a0*/ 	.word	0x00000800


	//   ....[1]....
        /*00a4*/ 	.word	0x000008d0


	//----- nvinfo : EIATTR_CBANK_PARAM_SIZE
	.align		4
.L_125:
        /*00a8*/ 	.byte	0x03, 0x19
        /*00aa*/ 	.short	0x002d


	//----- nvinfo : EIATTR_PARAM_CBANK
	.align		4
        /*00ac*/ 	.byte	0x04, 0x0a
        /*00ae*/ 	.short	(.L_127 - .L_126)
	.align		4
.L_126:
        /*00b0*/ 	.word	index@(.nv.constant0._Z27fused_gemm_bias_relu_kernelPKfS0_S0_Pfiiib)
        /*00b4*/ 	.short	0x0380
        /*00b6*/ 	.short	0x002d


	//----- nvinfo : EIATTR_SW_WAR
	.align		4
.L_127:
        /*00b8*/ 	.byte	0x04, 0x36
        /*00ba*/ 	.short	(.L_129 - .L_128)
.L_128:
        /*00bc*/ 	.word	0x00000008
.L_129:


//--------------------- .nv.callgraph             --------------------------
	.section	.nv.callgraph,"",@"SHT_CUDA_CALLGRAPH"
	.align	4
	.sectionentsize	8
	.align		4
        /*0000*/ 	.word	0x00000000
	.align		4
        /*0004*/ 	.word	0xffffffff
	.align		4
        /*0008*/ 	.word	0x00000000
	.align		4
        /*000c*/ 	.word	0xfffffffe
	.align		4
        /*0010*/ 	.word	0x00000000
	.align		4
        /*0014*/ 	.word	0xfffffffd
	.align		4
        /*0018*/ 	.word	0x00000000
	.align		4
        /*001c*/ 	.word	0xfffffffc


//--------------------- .text._Z37softmax_cross_entropy_backward_kernelPfPiS_S_ii --------------------------
	.section	.text._Z37softmax_cross_entropy_backward_kernelPfPiS_S_ii,"ax",@progbits
	.align	128
        .global         _Z37softmax_cross_entropy_backward_kernelPfPiS_S_ii
        .type           _Z37softmax_cross_entropy_backward_kernelPfPiS_S_ii,@function
        .size           _Z37softmax_cross_entropy_backward_kernelPfPiS_S_ii,(.L_x_40 - _Z37softmax_cross_entropy_backward_kernelPfPiS_S_ii)
        .other          _Z37softmax_cross_entropy_backward_kernelPfPiS_S_ii,@"STO_CUDA_ENTRY STV_DEFAULT"
_Z37softmax_cross_entropy_backward_kernelPfPiS_S_ii:
.text._Z37softmax_cross_entropy_backward_kernelPfPiS_S_ii:
[----:B------:R-:W-:Y:S01]  /*0000*/  LDC R1, c[0x0][0x37c] ;  /* 0x0000df00ff017b82 */ /* 0x000fe20000000800 */
[----:B------:R-:W0:Y:S01]  /*0010*/  S2R R2, SR_CTAID.X ;  /* 0x0000000000027919 */ /* 0x000e220000002500 */
[----:B------:R-:W0:Y:S02]  /*0020*/  LDCU UR4, c[0x0][0x3a0] ;  /* 0x00007400ff0477ac */ /* 0x000e240008000800 */
[----:B0-----:R-:W-:-:S13]  /*0030*/  ISETP.GE.AND P0, PT, R2, UR4, PT ;  /* 0x0000000402007c0c */ /* 0x001fda000bf06270 */
[----:B------:R-:W-:Y:S05]  /*0040*/  @P0 EXIT ;  /* 0x000000000000094d */ /* 0x000fea0003800000 */
[----:B------:R-:W0:Y:S01]  /*0050*/  S2R R21, SR_TID.X ;  /* 0x0000000000157919 */ /* 0x000e220000002100 */
[----:B------:R-:W0:Y:S01]  /*0060*/  LDCU UR14, c[0x0][0x3a4] ;  /* 0x00007480ff0e77ac */ /* 0x000e220008000800 */
[----:B------:R-:W1:Y:S01]  /*0070*/  LDCU.64 UR8, c[0x0][0x358] ;  /* 0x00006b00ff0877ac */ /* 0x000e620008000a00 */
[----:B0-----:R-:W-:-:S13]  /*0080*/  ISETP.GE.AND P0, PT, R21, UR14, PT ;  /* 0x0000000e15007c0c */ /* 0x001fda000bf06270 */
[----:B------:R-:W0:Y:S01]  /*0090*/  @!P0 LDC.64 R4, c[0x0][0x380] ;  /* 0x0000e000ff048b82 */ /* 0x000e220000000a00 */
[----:B------:R-:W-:-:S04]  /*00a0*/  @!P0 IMAD R3, R2, UR14, R21 ;  /* 0x0000000e02038c24 */ /* 0x000fc8000f8e0215 */
[----:B0-----:R-:W-:-:S06]  /*00b0*/  @!P0 IMAD.WIDE.U32 R4, R3, 0x4, R4 ;  /* 0x0000000403048825 */ /* 0x001fcc00078e0004 */
[----:B-1----:R-:W2:Y:S01]  /*00c0*/  @!P0 LDG.E R5, desc[UR8][R4.64] ;  /* 0x0000000804058981 */ /* 0x002ea2000c1e1900 */
[----:B------:R-:W0:Y:S01]  /*00d0*/  S2UR UR13, SR_CgaCtaId ;  /* 0x00000000000d79c3 */ /* 0x000e220000008800 */
[----:B------:R-:W-:Y:S01]  /*00e0*/  UMOV UR10, 0x400 ;  /* 0x00000400000a7882 */ /* 0x000fe20000000000 */
[----:B------:R-:W-:Y:S01]  /*00f0*/  BSSY.RECONVERGENT B0, `(.L_x_0) ;  /* 0x0000096000007945 */ /* 0x000fe20003800200 */
[----:B------:R-:W-:-:S04]  /*0100*/  UIADD3 UR4, UPT, UPT, UR10, 0x10, URZ ;  /* 0x000000100a047890 */ /* 0x000fc8000fffe0ff */
[----:B0-----:R-:W-:-:S06]  /*0110*/  ULEA UR5, UR13, UR4, 0x18 ;  /* 0x000000040d057291 */ /* 0x001fcc000f8ec0ff */
[----:B------:R-:W-:-:S05]  /*0120*/  LEA R0, R21, UR5, 0x2 ;  /* 0x0000000515007c11 */ /* 0x000fca000f8e10ff */
[----:B--2---:R0:W-:Y:S01]  /*0130*/  @!P0 STS [R0], R5 ;  /* 0x0000000500008388 */ /* 0x0041e20000000800 */
[----:B------:R-:W-:Y:S01]  /*0140*/  BAR.SYNC.DEFER_BLOCKING 0x0 ;  /* 0x0000000000007b1d */ /* 0x000fe20000010000 */
[----:B------:R-:W-:-:S13]  /*0150*/  ISETP.NE.AND P0, PT, R21, RZ, PT ;  /* 0x000000ff1500720c */ /* 0x000fda0003f05270 */
[----:B0-----:R-:W-:Y:S05]  /*0160*/  @P0 BRA `(.L_x_1) ;  /* 0x0000000800380947 */ /* 0x001fea0003800000 */
[----:B------:R-:W-:Y:S02]  /*0170*/  ULEA UR4, UR13, UR10, 0x18 ;  /* 0x0000000a0d047291 */ /* 0x000fe4000f8ec0ff */
[----:B------:R-:W-:-:S07]  /*0180*/  UISETP.GE.AND UP0, UPT, UR14, 0x2, UPT ;  /* 0x000000020e00788c */ /* 0x000fce000bf06270 */
[----:B------:R-:W0:Y:S04]  /*0190*/  LDS R3, [UR4+0x10] ;  /* 0x00001004ff037984 */ /* 0x000e280008000800 */
[----:B0-----:R0:W-:Y:S01]  /*01a0*/  STS [UR4], R3 ;  /* 0x00000003ff007988 */ /* 0x0011e20008000804 */
[----:B------:R-:W-:Y:S05]  /*01b0*/  BRA.U !UP0, `(.L_x_1) ;  /* 0x0000000908247547 */ /* 0x000fea000b800000 */
[----:B------:R-:W-:Y:S02]  /*01c0*/  UIADD3 UR4, UPT, UPT, UR14, -0x2, URZ ;  /* 0xfffffffe0e047890 */ /* 0x000fe4000fffe0ff */
[----:B------:R-:W-:Y:S02]  /*01d0*/  UIADD3 UR6, UPT, UPT, UR14, -0x1, URZ ;  /* 0xffffffff0e067890 */ /* 0x000fe4000fffe0ff */
[----:B------:R-:W-:Y:S02]  /*01e0*/  UISETP.GE.U32.AND UP0, UPT, UR4, 0x7, UPT ;  /* 0x000000070400788c */ /* 0x000fe4000bf06070 */
[----:B------:R-:W-:Y:S01]  /*01f0*/  ULOP3.LUT UR11, UR6, 0x7, URZ, 0xc0, !UPT ;  /* 0x00000007060b7892 */ /* 0x000fe2000f8ec0ff */
[----:B------:R-:W-:-:S06]  /*0200*/  UMOV UR4, 0x1 ;  /* 0x0000000100047882 */ /* 0x000fcc0000000000 */
[----:B------:R-:W-:Y:S05]  /*0210*/  BRA.U !UP0, `(.L_x_2) ;  /* 0x0000000508087547 */ /* 0x000fea000b800000 */
[----:B------:R-:W-:Y:S02]  /*0220*/  ULOP3.LUT UR4, UR6, 0xfffffff8, URZ, 0xc0, !UPT ;  /* 0xfffffff806047892 */ /* 0x000fe4000f8ec0ff */
[----:B------:R-:W-:Y:S02]  /*0230*/  UIADD3 UR12, UPT, UPT, UR5, 0x10, URZ ;  /* 0x00000010050c7890 */ /* 0x000fe4000fffe0ff */
[----:B------:R-:W-:-:S03]  /*0240*/  UIADD3 UR7, UPT, UPT, -UR4, URZ, URZ ;  /* 0x000000ff04077290 */ /* 0x000fc6000fffe1ff */
[----:B------:R-:W-:-:S09]  /*0250*/  UMOV UR4, URZ ;  /* 0x000000ff00047c82 */ /* 0x000fd20008000000 */
.L_x_3:
[----:B-1----:R-:W1:Y:S01]  /*0260*/  LDS R4, [UR12+-0xc] ;  /* 0xfffff40cff047984 */ /* 0x002e620008000800 */
[----:B------:R-:W-:Y:S02]  /*0270*/  UIADD3 UR7, UPT, UPT, UR7, 0x8, URZ ;  /* 0x0000000807077890 */ /* 0x000fe4000fffe0ff */
[----:B------:R-:W-:Y:S02]  /*0280*/  UIADD3 UR4, UPT, UPT, UR4, 0x8, URZ ;  /* 0x0000000804047890 */ /* 0x000fe4000fffe0ff */
[----:B------:R-:W-:Y:S01]  /*0290*/  UISETP.NE.AND UP0, UPT, UR7, URZ, UPT ;  /* 0x000000ff0700728c */ /* 0x000fe2000bf05270 */
[----:B-1----:R-:W-:-:S13]  /*02a0*/  FSETP.GT.AND P0, PT, R4, R3, PT ;  /* 0x000000030400720b */ /* 0x002fda0003f04000 */
[----:B------:R-:W1:Y:S01]  /*02b0*/  @P0 S2R R6, SR_CgaCtaId ;  /* 0x0000000000060919 */ /* 0x000e620000008800 */
[----:B------:R-:W-:Y:S01]  /*02c0*/  @P0 MOV R5, 0x400 ;  /* 0x0000040000050802 */ /* 0x000fe20000000f00 */
[----:B0-----:R-:W-:-:S03]  /*02d0*/  @P0 IMAD.MOV.U32 R3, RZ, RZ, R4 ;  /* 0x000000ffff030224 */ /* 0x001fc600078e0004 */
[----:B-1----:R-:W-:-:S05]  /*02e0*/  @P0 LEA R5, R6, R5, 0x18 ;  /* 0x0000000506050211 */ /* 0x002fca00078ec0ff */
[----:B------:R-:W-:Y:S04]  /*02f0*/  @P0 STS [R5], R4 ;  /* 0x0000000405000388 */ /* 0x000fe80000000800 */
[----:B------:R-:W0:Y:S02]  /*0300*/  LDS R6, [UR12+-0x8] ;  /* 0xfffff80cff067984 */ /* 0x000e240008000800 */
[----:B0-----:R-:W-:-:S13]  /*0310*/  FSETP.GT.AND P0, PT, R6, R3, PT ;  /* 0x000000030600720b */ /* 0x001fda0003f04000 */
[----:B------:R-:W0:Y:S01]  /*0320*/  @P0 S2R R8, SR_CgaCtaId ;  /* 0x0000000000080919 */ /* 0x000e220000008800 */
[----:B------:R-:W-:Y:S01]  /*0330*/  @P0 MOV R7, 0x400 ;  /* 0x0000040000070802 */ /* 0x000fe20000000f00 */
[----:B------:R-:W-:-:S03]  /*0340*/  @P0 IMAD.MOV.U32 R3, RZ, RZ, R6 ;  /* 0x000000ffff030224 */ /* 0x000fc600078e0006 */
[----:B0-----:R-:W-:-:S05]  /*0350*/  @P0 LEA R7, R8, R7, 0x18 ;  /* 0x0000000708070211 */ /* 0x001fca00078ec0ff */
        /* <DEDUP_REMOVED lines=8> */
[----:B------:R-:W0:Y:S02]  /*03e0*/  LDS R4, [UR12] ;  /* 0x0000000cff047984 */ /* 0x000e240008000800 */
[----:B0-----:R-:W-:-:S13]  /*03f0*/  FSETP.GT.AND P0, PT, R4, R3, PT ;  /* 0x000000030400720b */ /* 0x001fda0003f04000 */
[----:B------:R-:W0:Y:S01]  /*0400*/  @P0 S2R R7, SR_CgaCtaId ;  /* 0x0000000000070919 */ /* 0x000e220000008800 */
[----:B------:R-:W-:Y:S01]  /*0410*/  @P0 MOV R6, 0x400 ;  /* 0x0000040000060802 */ /* 0x000fe20000000f00 */
[----:B------:R-:W-:-:S03]  /*0420*/  @P0 IMAD.MOV.U32 R3, RZ, RZ, R4 ;  /* 0x000000ffff030224 */ /* 0x000fc600078e0004 */
[----:B0-----:R-:W-:-:S05]  /*0430*/  @P0 LEA R7, R7, R6, 0x18 ;  /* 0x0000000607070211 */ /* 0x001fca00078ec0ff */
[----:B------:R-:W-:Y:S04]  /*0440*/  @P0 STS [R7], R4 ;  /* 0x0000000407000388 */ /* 0x000fe80000000800 */
[----:B------:R-:W0:Y:S02]  /*0450*/  LDS R6, [UR12+0x4] ;  /* 0x0000040cff067984 */ /* 0x000e240008000800 */
[----:B0-----:R-:W-:-:S13]  /*0460*/  FSETP.GT.AND P0, PT, R6, R3, PT ;  /* 0x000000030600720b */ /* 0x001fda0003f04000 */
[----:B------:R-:W0:Y:S01]  /*0470*/  @P0 S2R R8, SR_CgaCtaId ;  /* 0x0000000000080919 */ /* 0x000e220000008800 */
[----:B------:R-:W-:Y:S02]  /*0480*/  @P0 MOV R5, 0x400 ;  /* 0x0000040000050802 */ /* 0x000fe40000000f00 */
[----:B------:R-:W-:Y:S02]  /*0490*/  @P0 MOV R3, R6 ;  /* 0x0000000600030202 */ /* 0x000fe40000000f00 */
[----:B0-----:R-:W-:-:S05]  /*04a0*/  @P0 LEA R5, R8, R5, 0x18 ;  /* 0x0000000508050211 */ /* 0x001fca00078ec0ff */
[----:B------:R-:W-:Y:S04]  /*04b0*/  @P0 STS [R5], R6 ;  /* 0x0000000605000388 */ /* 0x000fe80000000800 */
[----:B------:R-:W0:Y:S02]  /*04c0*/  LDS R8, [UR12+0x8] ;  /* 0x0000080cff087984 */ /* 0x000e240008000800 */
        /* <DEDUP_REMOVED lines=13> */
[----:B------:R-:W0:Y:S01]  /*05a0*/  LDS R6, [UR12+0x10] ;  /* 0x0000100cff067984 */ /* 0x000e220008000800 */
[----:B------:R-:W-:Y:S01]  /*05b0*/  UIADD3 UR12, UPT, UPT, UR12, 0x20, URZ ;  /* 0x000000200c0c7890 */ /* 0x000fe2000fffe0ff */
[----:B0-----:R-:W-:-:S13]  /*05c0*/  FSETP.GT.AND P0, PT, R6, R3, PT ;  /* 0x000000030600720b */ /* 0x001fda0003f04000 */
[----:B------:R-:W0:Y:S01]  /*05d0*/  @P0 S2R R8, SR_CgaCtaId ;  /* 0x0000000000080919 */ /* 0x000e220000008800 */
[----:B------:R-:W-:Y:S01]  /*05e0*/  @P0 MOV R7, 0x400 ;  /* 0x0000040000070802 */ /* 0x000fe20000000f00 */
[----:B------:R-:W-:-:S03]  /*05f0*/  @P0 IMAD.MOV.U32 R3, RZ, RZ, R6 ;  /* 0x000000ffff030224 */ /* 0x000fc600078e0006 */
[----:B0-----:R-:W-:-:S05]  /*0600*/  @P0 LEA R7, R8, R7, 0x18 ;  /* 0x0000000708070211 */ /* 0x001fca00078ec0ff */
[----:B------:R1:W-:Y:S01]  /*0610*/  @P0 STS [R7], R6 ;  /* 0x0000000607000388 */ /* 0x0003e20000000800 */
[----:B------:R-:W-:Y:S05]  /*0620*/  BRA.U UP0, `(.L_x_3) ;  /* 0xfffffffd000c7547 */ /* 0x000fea000b83ffff */
[----:B------:R-:W-:-:S12]  /*0630*/  UIADD3 UR4, UPT, UPT, UR4, 0x1, URZ ;  /* 0x0000000104047890 */ /* 0x000fd8000fffe0ff */
.L_x_2:
[----:B------:R-:W-:-:S09]  /*0640*/  UISETP.NE.AND UP0, UPT, UR11, URZ, UPT ;  /* 0x000000ff0b00728c */ /* 0x000fd2000bf05270 */
[----:B------:R-:W-:Y:S05]  /*0650*/  BRA.U !UP0, `(.L_x_1) ;  /* 0x0000000108fc7547 */ /* 0x000fea000b800000 */
[----:B------:R-:W-:Y:S02]  /*0660*/  UISETP.GE.U32.AND UP0, UPT, UR11, 0x4, UPT ;  /* 0x000000040b00788c */ /* 0x000fe4000bf06070 */
[----:B------:R-:W-:-:S04]  /*0670*/  ULOP3.LUT UR7, UR6, 0x3, URZ, 0xc0, !UPT ;  /* 0x0000000306077892 */ /* 0x000fc8000f8ec0ff */
[----:B------:R-:W-:-:S03]  /*0680*/  UISETP.NE.AND UP1, UPT, UR7, URZ, UPT ;  /* 0x000000ff0700728c */ /* 0x000fc6000bf25270 */
[----:B------:R-:W-:Y:S08]  /*0690*/  BRA.U !UP0, `(.L_x_4) ;  /* 0x0000000108787547 */ /* 0x000ff0000b800000 */
[----:B------:R-:W-:Y:S02]  /*06a0*/  ULEA UR11, UR4, UR5, 0x2 ;  /* 0x00000005040b7291 */ /* 0x000fe4000f8e10ff */
[----:B------:R-:W-:-:S07]  /*06b0*/  UIADD3 UR4, UPT, UPT, UR4, 0x4, URZ ;  /* 0x0000000404047890 */ /* 0x000fce000fffe0ff */
[----:B------:R-:W2:Y:S02]  /*06c0*/  LDS R4, [UR11] ;  /* 0x0000000bff047984 */ /* 0x000ea40008000800 */
[----:B--2---:R-:W-:-:S13]  /*06d0*/  FSETP.GT.AND P0, PT, R4, R3, PT ;  /* 0x000000030400720b */ /* 0x004fda0003f04000 */
[----:B-1----:R-:W1:Y:S01]  /*06e0*/  @P0 S2R R6, SR_CgaCtaId ;  /* 0x0000000000060919 */ /* 0x002e620000008800 */
[----:B------:R-:W-:Y:S01]  /*06f0*/  @P0 MOV R5, 0x400 ;  /* 0x0000040000050802 */ /* 0x000fe20000000f00 */
[----:B0-----:R-:W-:-:S03]  /*0700*/  @P0 IMAD.MOV.U32 R3, RZ, RZ, R4 ;  /* 0x000000ffff030224 */ /* 0x001fc600078e0004 */
[----:B-1----:R-:W-:-:S05]  /*0710*/  @P0 LEA R5, R6, R5, 0x18 ;  /* 0x0000000506050211 */ /* 0x002fca00078ec0ff */
        /* <DEDUP_REMOVED lines=21> */
[----:B------:R2:W-:Y:S02]  /*0870*/  @P0 STS [R7], R4 ;  /* 0x0000000407000388 */ /* 0x0005e40000000800 */
.L_x_4:
[----:B------:R-:W-:Y:S05]  /*0880*/  BRA.U !UP1, `(.L_x_1) ;  /* 0x0000000109707547 */ /* 0x000fea000b800000 */
[----:B------:R-:W-:Y:S02]  /*0890*/  UISETP.NE.AND UP0, UPT, UR7, 0x1, UPT ;  /* 0x000000010700788c */ /* 0x000fe4000bf05270 */
[----:B------:R-:W-:-:S04]  /*08a0*/  ULOP3.LUT UR6, UR6, 0x1, URZ, 0xc0, !UPT ;  /* 0x0000000106067892 */ /* 0x000fc8000f8ec0ff */
[----:B------:R-:W-:-:S03]  /*08b0*/  UISETP.NE.U32.AND UP1, UPT, UR6, 0x1, UPT ;  /* 0x000000010600788c */ /* 0x000fc6000bf25070 */
[----:B------:R-:W-:Y:S08]  /*08c0*/  BRA.U !UP0, `(.L_x_5) ;  /* 0x0000000108407547 */ /* 0x000ff0000b800000 */
[----:B------:R-:W-:Y:S02]  /*08d0*/  ULEA UR6, UR4, UR5, 0x2 ;  /* 0x0000000504067291 */ /* 0x000fe4000f8e10ff */
[----:B------:R-:W-:-:S07]  /*08e0*/  UIADD3 UR4, UPT, UPT, UR4, 0x2, URZ ;  /* 0x0000000204047890 */ /* 0x000fce000fffe0ff */
[----:B--2---:R-:W2:Y:S02]  /*08f0*/  LDS R4, [UR6] ;  /* 0x00000006ff047984 */ /* 0x004ea40008000800 */
        /* <DEDUP_REMOVED lines=13> */
.L_x_5:
[----:B------:R-:W-:Y:S05]  /*09d0*/  BRA.U UP1, `(.L_x_1) ;  /* 0x00000001011c7547 */ /* 0x000fea000b800000 */
[----:B------:R-:W-:-:S09]  /*09e0*/  ULEA UR4, UR4, UR5, 0x2 ;  /* 0x0000000504047291 */ /* 0x000fd2000f8e10ff */
[----:B--2---:R-:W2:Y:S02]  /*09f0*/  LDS R4, [UR4] ;  /* 0x00000004ff047984 */ /* 0x004ea40008000800 */
[----:B--2---:R-:W-:-:S13]  /*0a00*/  FSETP.GT.AND P0, PT, R4, R3, PT ;  /* 0x000000030400720b */ /* 0x004fda0003f04000 */
[----:B-1-3--:R-:W1:Y:S01]  /*0a10*/  @P0 S2R R6, SR_CgaCtaId ;  /* 0x0000000000060919 */ /* 0x00ae620000008800 */
[----:B0-----:R-:W-:-:S04]  /*0a20*/  @P0 MOV R3, 0x400 ;  /* 0x0000040000030802 */ /* 0x001fc80000000f00 */
[----:B-1----:R-:W-:-:S05]  /*0a30*/  @P0 LEA R3, R6, R3, 0x18 ;  /* 0x0000000306030211 */ /* 0x002fca00078ec0ff */
[----:B------:R4:W-:Y:S02]  /*0a40*/  @P0 STS [R3], R4 ;  /* 0x0000000403000388 */ /* 0x0009e40000000800 */
.L_x_1:
[----:B------:R-:W-:Y:S05]  /*0a50*/  BSYNC.RECONVERGENT B0 ;  /* 0x0000000000007941 */ /* 0x000fea0003800200 */
.L_x_0:
[----:B------:R-:W5:Y:S01]  /*0a60*/  LDCU UR12, c[0x0][0x3a4] ;  /* 0x00007480ff0c77ac */ /* 0x000f620008000800 */
[----:B------:R-:W-:Y:S01]  /*0a70*/  BSSY.RECONVERGENT B0, `(.L_x_6) ;  /* 0x0000015000007945 */ /* 0x000fe20003800200 */
[----:B------:R-:W-:Y:S01]  /*0a80*/  BAR.SYNC.DEFER_BLOCKING 0x0 ;  /* 0x0000000000007b1d */ /* 0x000fe20000010000 */
[----:B-----5:R-:W-:-:S13]  /*0a90*/  ISETP.GE.AND P0, PT, R21, UR12, PT ;  /* 0x0000000c15007c0c */ /* 0x020fda000bf06270 */
[----:B------:R-:W-:Y:S05]  /*0aa0*/  @P0 BRA `(.L_x_7) ;  /* 0x0000000000440947 */ /* 0x000fea0003800000 */
[----:B------:R-:W5:Y:S01]  /*0ab0*/  S2UR UR6, SR_CgaCtaId ;  /* 0x00000000000679c3 */ /* 0x000f620000008800 */
[----:B------:R-:W-:Y:S01]  /*0ac0*/  UMOV UR4, 0x400 ;  /* 0x0000040000047882 */ /* 0x000fe20000000000 */
[----:B0---4-:R-:W-:Y:S01]  /*0ad0*/  LDS R3, [R0] ;  /* 0x0000000000037984 */ /* 0x011fe20000000800 */
[----:B-1-3--:R-:W-:Y:S02]  /*0ae0*/  HFMA2 R6, -RZ, RZ, 0.96630859375, -0.0022525787353515625 ;  /* 0x3bbb989dff067431 */ /* 0x00afe400000001ff */
[----:B------:R-:W-:Y:S01]  /*0af0*/  IMAD.MOV.U32 R5, RZ, RZ, 0x437c0000 ;  /* 0x437c0000ff057424 */ /* 0x000fe200078e00ff */
[----:B-----5:R-:W-:-:S09]  /*0b00*/  ULEA UR4, UR6, UR4, 0x18 ;  /* 0x0000000406047291 */ /* 0x020fd2000f8ec0ff */
[----:B--2---:R-:W0:Y:S02]  /*0b10*/  LDS R4, [UR4] ;  /* 0x00000004ff047984 */ /* 0x004e240008000800 */
[----:B0-----:R-:W-:-:S04]  /*0b20*/  FADD R3, R3, -R4 ;  /* 0x8000000403037221 */ /* 0x001fc80000000000 */
[----:B------:R-:W-:-:S04]  /*0b30*/  FFMA.SAT R4, R3, R6, 0.5 ;  /* 0x3f00000003047423 */ /* 0x000fc80000002006 */
[----:B------:R-:W-:-:S04]  /*0b40*/  FFMA.RM R4, R4, R5, 12582913 ;  /* 0x4b40000104047423 */ /* 0x000fc80000004005 */
[C---:B------:R-:W-:Y:S01]  /*0b50*/  FADD R6, R4.reuse, -12583039 ;  /* 0xcb40007f04067421 */ /* 0x040fe20000000000 */
[----:B------:R-:W-:-:S03]  /*0b60*/  IMAD.SHL.U32 R4, R4, 0x800000, RZ ;  /* 0x0080000004047824 */ /* 0x000fc600078e00ff */
[----:B------:R-:W-:-:S04]  /*0b70*/  FFMA R6, R3, 1.4426950216293334961, -R6 ;  /* 0x3fb8aa3b03067823 */ /* 0x000fc80000000806 */
[----:B------:R-:W-:-:S04]  /*0b80*/  FFMA R6, R3, 1.925963033500011079e-08, R6 ;  /* 0x32a5706003067823 */ /* 0x000fc80000000006 */
[----:B------:R-:W0:Y:S02]  /*0b90*/  MUFU.EX2 R3, R6 ;  /* 0x0000000600037308 */ /* 0x000e240000000800 */
[----:B0-----:R-:W-:-:S05]  /*0ba0*/  FMUL R3, R4, R3 ;  /* 0x0000000304037220 */ /* 0x001fca0000400000 */
[----:B------:R0:W-:Y:S02]  /*0bb0*/  STS [R0], R3 ;  /* 0x0000000300007388 */ /* 0x0001e40000000800 */
.L_x_7:
[----:B------:R-:W-:Y:S05]  /*0bc0*/  BSYNC.RECONVERGENT B0 ;  /* 0x0000000000007941 */ /* 0x000fea0003800200 */
.L_x_6:
[----:B------:R-:W-:Y:S01]  /*0bd0*/  BAR.SYNC.DEFER_BLOCKING 0x0 ;  /* 0x0000000000007b1d */ /* 0x000fe20000010000 */
[----:B------:R-:W-:-:S05]  /*0be0*/  ISETP.NE.AND P1, PT, R21, RZ, PT ;  /* 0x000000ff1500720c */ /* 0x000fca0003f25270 */
[----:B------:R-:W-:Y:S08]  /*0bf0*/  BSSY.RECONVERGENT B0, `(.L_x_8) ;  /* 0x0000051000007945 */ /* 0x000ff00003800200 */
[----:B------:R-:W-:Y:S05]  /*0c00*/  @P1 BRA `(.L_x_9) ;  /* 0x00000004003c1947 */ /* 0x000fea0003800000 */
[----:B------:R-:W5:Y:S01]  /*0c10*/  S2UR UR6, SR_CgaCtaId ;  /* 0x00000000000679c3 */ /* 0x000f620000008800 */
[----:B------:R-:W-:Y:S01]  /*0c20*/  UMOV UR4, 0x400 ;  /* 0x0000040000047882 */ /* 0x000fe20000000000 */
[----:B------:R-:W-:Y:S02]  /*0c30*/  UISETP.GE.AND UP0, UPT, UR12, 0x1, UPT ;  /* 0x000000010c00788c */ /* 0x000fe4000bf06270 */
[----:B-----5:R-:W-:-:S09]  /*0c40*/  ULEA UR7, UR6, UR4, 0x18 ;  /* 0x0000000406077291 */ /* 0x020fd2000f8ec0ff */
[----:B------:R-:W-:Y:S01]  /*0c50*/  STS [UR7+0x4], RZ ;  /* 0x000004ffff007988 */ /* 0x000fe20008000807 */
[----:B------:R-:W-:Y:S05]  /*0c60*/  BRA.U !UP0, `(.L_x_9) ;  /* 0x0000000508247547 */ /* 0x000fea000b800000 */
[----:B------:R-:W-:Y:S01]  /*0c70*/  UISETP.GE.U32.AND UP1, UPT, UR12, 0x10, UPT ;  /* 0x000000100c00788c */ /* 0x000fe2000bf26070 */
[----:B------:R-:W-:Y:S01]  /*0c80*/  IMAD.MOV.U32 R19, RZ, RZ, RZ ;  /* 0x000000ffff137224 */ /* 0x000fe200078e00ff */
[----:B------:R-:W-:Y:S01]  /*0c90*/  ULOP3.LUT UR6, UR12, 0xf, URZ, 0xc0, !UPT ;  /* 0x0000000f0c067892 */ /* 0x000fe2000f8ec0ff */
[----:B------:R-:W-:-:S03]  /*0ca0*/  UMOV UR4, URZ ;  /* 0x000000ff00047c82 */ /* 0x000fc60008000000 */
[----:B------:R-:W-:-:S03]  /*0cb0*/  UISETP.NE.AND UP0, UPT, UR6, URZ, UPT ;  /* 0x000000ff0600728c */ /* 0x000fc6000bf05270 */
[----:B------:R-:W-:Y:S08]  /*0cc0*/  BRA.U !UP1, `(.L_x_10) ;  /* 0x0000000109707547 */ /* 0x000ff0000b800000 */
[----:B------:R-:W-:Y:S01]  /*0cd0*/  ULOP3.LUT UR4, UR12, 0x7ffffff0, URZ, 0xc0, !UPT ;  /* 0x7ffffff00c047892 */ /* 0x000fe2000f8ec0ff */
[----:B------:R-:W-:Y:S01]  /*0ce0*/  IMAD.MOV.U32 R19, RZ, RZ, RZ ;  /* 0x000000ffff137224 */ /* 0x000fe200078e00ff */
[----:B------:R-:W-:Y:S02]  /*0cf0*/  UIADD3 UR10, UPT, UPT, UR5, 0x20, URZ ;  /* 0x00000020050a7890 */ /* 0x000fe4000fffe0ff */
[----:B------:R-:W-:-:S12]  /*0d00*/  UIADD3 UR11, UPT, UPT, -UR4, URZ, URZ ;  /* 0x000000ff040b7290 */ /* 0x000fd8000fffe1ff */
.L_x_11:
[----:B-1234-:R-:W1:Y:S01]  /*0d10*/  LDS.128 R4, [UR10+-0x20] ;  /* 0xffffe00aff047984 */ /* 0x01ee620008000c00 */
[----:B------:R-:W-:-:S03]  /*0d20*/  UIADD3 UR11, UPT, UPT, UR11, 0x10, URZ ;  /* 0x000000100b0b7890 */ /* 0x000fc6000fffe0ff */
[----:B------:R-:W2:Y:S01]  /*0d30*/  LDS.128 R8, [UR10+-0x10] ;  /* 0xfffff00aff087984 */ /* 0x000ea20008000c00 */
[----:B------:R-:W-:-:S03]  /*0d40*/  UISETP.NE.AND UP1, UPT, UR11, URZ, UPT ;  /* 0x000000ff0b00728c */ /* 0x000fc6000bf25270 */
[----:B------:R-:W3:Y:S01]  /*0d50*/  LDS.128 R12, [UR10] ;  /* 0x0000000aff0c7984 */ /* 0x000ee20008000c00 */
[----:B-1----:R-:W-:-:S03]  /*0d60*/  FADD R4, R4, R19 ;  /* 0x0000001304047221 */ /* 0x002fc60000000000 */
[----:B------:R-:W1:Y:S01]  /*0d70*/  LDS.128 R16, [UR10+0x10] ;  /* 0x0000100aff107984 */ /* 0x000e620008000c00 */
[----:B------:R-:W-:Y:S01]  /*0d80*/  UIADD3 UR10, UPT, UPT, UR10, 0x40, URZ ;  /* 0x000000400a0a7890 */ /* 0x000fe2000fffe0ff */
[----:B------:R-:W-:-:S04]  /*0d90*/  FADD R5, R5, R4 ;  /* 0x0000000405057221 */ /* 0x000fc80000000000 */
[----:B------:R-:W-:-:S04]  /*0da0*/  FADD R6, R6, R5 ;  /* 0x0000000506067221 */ /* 0x000fc80000000000 */
[----:B------:R-:W-:-:S04]  /*0db0*/  FADD R7, R7, R6 ;  /* 0x0000000607077221 */ /* 0x000fc80000000000 */
[----:B--2---:R-:W-:-:S04]  /*0dc0*/  FADD R8, R7, R8 ;  /* 0x0000000807087221 */ /* 0x004fc80000000000 */
[----:B------:R-:W-:-:S04]  /*0dd0*/  FADD R9, R9, R8 ;  /* 0x0000000809097221 */ /* 0x000fc80000000000 */
[----:B------:R-:W-:-:S04]  /*0de0*/  FADD R10, R10, R9 ;  /* 0x000000090a0a7221 */ /* 0x000fc80000000000 */
[----:B------:R-:W-:-:S04]  /*0df0*/  FADD R11, R11, R10 ;  /* 0x0000000a0b0b7221 */ /* 0x000fc80000000000 */
[----:B---3--:R-:W-:-:S04]  /*0e00*/  FADD R12, R11, R12 ;  /* 0x0000000c0b0c7221 */ /* 0x008fc80000000000 */
[----:B------:R-:W-:-:S04]  /*0e10*/  FADD R13, R13, R12 ;  /* 0x0000000c0d0d7221 */ /* 0x000fc80000000000 */
[----:B------:R-:W-:-:S04]  /*0e20*/  FADD R14, R14, R13 ;  /* 0x0000000d0e0e7221 */ /* 0x000fc80000000000 */
[----:B------:R-:W-:-:S04]  /*0e30*/  FADD R15, R15, R14 ;  /* 0x0000000e0f0f7221 */ /* 0x000fc80000000000 */
[----:B-1----:R-:W-:-:S04]  /*0e40*/  FADD R16, R15, R16 ;  /* 0x000000100f107221 */ /* 0x002fc80000000000 */
[----:B------:R-:W-:-:S04]  /*0e50*/  FADD R17, R17, R16 ;  /* 0x0000001011117221 */ /* 0x000fc80000000000 */
[----:B------:R-:W-:-:S04]  /*0e60*/  FADD R18, R18, R17 ;  /* 0x0000001112127221 */ /* 0x000fc80000000000 */
[----:B------:R-:W-:Y:S01]  /*0e70*/  FADD R19, R19, R18 ;  /* 0x0000001213137221 */ /* 0x000fe20000000000 */
[----:B------:R-:W-:Y:S06]  /*0e80*/  BRA.U UP1, `(.L_x_11) ;  /* 0xfffffffd01a07547 */ /* 0x000fec000b83ffff */
.L_x_10:
[----:B------:R-:W-:Y:S05]  /*0e90*/  BRA.U !UP0, `(.L_x_12) ;  /* 0x0000000108947547 */ /* 0x000fea000b800000 */
[----:B------:R-:W-:Y:S02]  /*0ea0*/  UISETP.GE.U32.AND UP0, UPT, UR6, 0x8, UPT ;  /* 0x000000080600788c */ /* 0x000fe4000bf06070 */
[----:B------:R-:W-:-:S04]  /*0eb0*/  ULOP3.LUT UR10, UR12, 0x7, URZ, 0xc0, !UPT ;  /* 0x000000070c0a7892 */ /* 0x000fc8000f8ec0ff */
[----:B------:R-:W-:-:S03]  /*0ec0*/  UISETP.NE.AND UP1, UPT, UR10, URZ, UPT ;  /* 0x000000ff0a00728c */ /* 0x000fc6000bf25270 */
[----:B------:R-:W-:Y:S08]  /*0ed0*/  BRA.U !UP0, `(.L_x_13) ;  /* 0x0000000108307547 */ /* 0x000ff0000b800000 */
[----:B------:R-:W-:Y:S02]  /*0ee0*/  ULEA UR6, UR4, UR5, 0x2 ;  /* 0x0000000504067291 */ /* 0x000fe4000f8e10ff */
[----:B------:R-:W-:-:S07]  /*0ef0*/  UIADD3 UR4, UPT, UPT, UR4, 0x8, URZ ;  /* 0x0000000804047890 */ /* 0x000fce000fffe0ff */
[----:B------:R-:W5:Y:S04]  /*0f00*/  LDS.128 R8, [UR6] ;  /* 0x00000006ff087984 */ /* 0x000f680008000c00 */
[----:B-1234-:R-:W1:Y:S01]  /*0f10*/  LDS.128 R4, [UR6+0x10] ;  /* 0x00001006ff047984 */ /* 0x01ee620008000c00 */
[----:B-----5:R-:W-:-:S04]  /*0f20*/  FADD R8, R19, R8 ;  /* 0x0000000813087221 */ /* 0x020fc80000000000 */
[----:B------:R-:W-:-:S04]  /*0f30*/  FADD R9, R8, R9 ;  /* 0x0000000908097221 */ /* 0x000fc80000000000 */
[----:B------:R-:W-:-:S04]  /*0f40*/  FADD R10, R9, R10 ;  /* 0x0000000a090a7221 */ /* 0x000fc80000000000 */
[----:B------:R-:W-:-:S04]  /*0f50*/  FADD R11, R10, R11 ;  /* 0x0000000b0a0b7221 */ /* 0x000fc80000000000 */
[----:B-1----:R-:W-:-:S04]  /*0f60*/  FADD R4, R11, R4 ;  /* 0x000000040b047221 */ /* 0x002fc80000000000 */
[----:B------:R-:W-:-:S04]  /*0f70*/  FADD R5, R4, R5 ;  /* 0x0000000504057221 */ /* 0x000fc80000000000 */
[----:B------:R-:W-:-:S04]  /*0f80*/  FADD R6, R5, R6 ;  /* 0x0000000605067221 */ /* 0x000fc80000000000 */
[----:B------:R-:W-:-:S07]  /*0f90*/  FADD R19, R6, R7 ;  /* 0x0000000706137221 */ /* 0x000fce0000000000 */
.L_x_13:
[----:B------:R-:W-:Y:S05]  /*0fa0*/  BRA.U !UP1, `(.L_x_12) ;  /* 0x0000000109507547 */ /* 0x000fea000b800000 */
[----:B------:R-:W-:Y:S02]  /*0fb0*/  UISETP.GE.U32.AND UP0, UPT, UR10, 0x4, UPT ;  /* 0x000000040a00788c */ /* 0x000fe4000bf06070 */
[----:B------:R-:W-:-:S04]  /*0fc0*/  ULOP3.LUT UR6, UR12, 0x3, URZ, 0xc0, !UPT ;  /* 0x000000030c067892 */ /* 0x000fc8000f8ec0ff */
[----:B------:R-:W-:-:S03]  /*0fd0*/  UISETP.NE.AND UP1, UPT, UR6, URZ, UPT ;  /* 0x000000ff0600728c */ /* 0x000fc6000bf25270 */
[----:B------:R-:W-:Y:S08]  /*0fe0*/  BRA.U !UP0, `(.L_x_14) ;  /* 0x00000001081c7547 */ /* 0x000ff0000b800000 */
[----:B------:R-:W-:Y:S02]  /*0ff0*/  ULEA UR10, UR4, UR5, 0x2 ;  /* 0x00000005040a7291 */ /* 0x000fe4000f8e10ff */
[----:B------:R-:W-:-:S07]  /*1000*/  UIADD3 UR4, UPT, UPT, UR4, 0x4, URZ ;  /* 0x0000000404047890 */ /* 0x000fce000fffe0ff */
[----:B-1234-:R-:W1:Y:S02]  /*1010*/  LDS.128 R4, [UR10] ;  /* 0x0000000aff047984 */ /* 0x01ee640008000c00 */
[----:B-1----:R-:W-:-:S04]  /*1020*/  FADD R4, R19, R4 ;  /* 0x0000000413047221 */ /* 0x002fc80000000000 */
[----:B------:R-:W-:-:S04]  /*1030*/  FADD R5, R4, R5 ;  /* 0x0000000504057221 */ /* 0x000fc80000000000 */
[----:B------:R-:W-:-:S04]  /*1040*/  FADD R6, R5, R6 ;  /* 0x0000000605067221 */ /* 0x000fc80000000000 */
[----:B------:R-:W-:-:S07]  /*1050*/  FADD R19, R6, R7 ;  /* 0x0000000706137221 */ /* 0x000fce0000000000 */
.L_x_14:
[----:B------:R-:W-:Y:S05]  /*1060*/  BRA.U !UP1, `(.L_x_12) ;  /* 0x0000000109207547 */ /* 0x000fea000b800000 */
[----:B------:R-:W-:Y:S02]  /*1070*/  ULEA UR4, UR4, UR5, 0x2 ;  /* 0x0000000504047291 */ /* 0x000fe4000f8e10ff */
[----:B------:R-:W-:-:S12]  /*1080*/  UIADD3 UR6, UPT, UPT, -UR6, URZ, URZ ;  /* 0x000000ff06067290 */ /* 0x000fd8000fffe1ff */
.L_x_15:
[----:B--2-4-:R-:W2:Y:S01]  /*1090*/  LDS R4, [UR4] ;  /* 0x00000004ff047984 */ /* 0x014ea20008000800 */
[----:B------:R-:W-:Y:S02]  /*10a0*/  UIADD3 UR6, UPT, UPT, UR6, 0x1, URZ ;  /* 0x0000000106067890 */ /* 0x000fe4000fffe0ff */
[----:B------:R-:W-:Y:S02]  /*10b0*/  UIADD3 UR4, UPT, UPT, UR4, 0x4, URZ ;  /* 0x0000000404047890 */ /* 0x000fe4000fffe0ff */
[----:B------:R-:W-:Y:S01]  /*10c0*/  UISETP.NE.AND UP0, UPT, UR6, URZ, UPT ;  /* 0x000000ff0600728c */ /* 0x000fe2000bf05270 */
[----:B--2---:R-:W-:-:S08]  /*10d0*/  FADD R19, R4, R19 ;  /* 0x0000001304137221 */ /* 0x004fd00000000000 */
[----:B------:R-:W-:Y:S05]  /*10e0*/  BRA.U UP0, `(.L_x_15) ;  /* 0xfffffffd00e87547 */ /* 0x000fea000b83ffff */
.L_x_12:
[----:B------:R0:W-:Y:S02]  /*10f0*/  STS [UR7+0x4], R19 ;  /* 0x00000413ff007988 */ /* 0x0001e40008000807 */
.L_x_9:
[----:B------:R-:W-:Y:S05]  /*1100*/  BSYNC.RECONVERGENT B0 ;  /* 0x0000000000007941 */ /* 0x000fea0003800200 */
.L_x_8:
[----:B------:R-:W-:Y:S06]  /*1110*/  BAR.SYNC.DEFER_BLOCKING 0x0 ;  /* 0x0000000000007b1d */ /* 0x000fec0000010000 */
[----:B------:R-:W-:Y:S05]  /*1120*/  @P0 EXIT ;  /* 0x000000000000094d */ /* 0x000fea0003800000 */
[----:B------:R-:W5:Y:S01]  /*1130*/  S2UR UR5, SR_CgaCtaId ;  /* 0x00000000000579c3 */ /* 0x000f620000008800 */
[----:B------:R-:W-:Y:S01]  /*1140*/  UMOV UR4, 0x400 ;  /* 0x0000040000047882 */ /* 0x000fe20000000000 */
[----:B0-----:R-:W-:Y:S01]  /*1150*/  LDS R0, [R0] ;  /* 0x0000000000007984 */ /* 0x001fe20000000800 */
[----:B------:R-:W-:Y:S01]  /*1160*/  BSSY.RECONVERGENT B0, `(.L_x_16) ;  /* 0x000000e000007945 */ /* 0x000fe20003800200 */
[----:B-----5:R-:W-:-:S09]  /*1170*/  ULEA UR4, UR5, UR4, 0x18 ;  /* 0x0000000405047291 */ /* 0x020fd2000f8ec0ff */
[----:B----4-:R-:W2:Y:S02]  /*1180*/  LDS R3, [UR4+0x4] ;  /* 0x00000404ff037984 */ /* 0x010ea40008000800 */
[----:B--2---:R-:W0:Y:S08]  /*1190*/  MUFU.RCP R4, R3 ;  /* 0x0000000300047308 */ /* 0x004e300000001000 */
[----:B------:R-:W2:Y:S01]  /*11a0*/  FCHK P0, R0, R3 ;  /* 0x0000000300007302 */ /* 0x000ea20000000000 */
[----:B0-----:R-:W-:-:S04]  /*11b0*/  FFMA R5, -R3, R4, 1 ;  /* 0x3f80000003057423 */ /* 0x001fc80000000104 */
[----:B------:R-:W-:-:S04]  /*11c0*/  FFMA R5, R4, R5, R4 ;  /* 0x0000000504057223 */ /* 0x000fc80000000004 */
[----:B------:R-:W-:-:S04]  /*11d0*/  FFMA R4, R0, R5, RZ ;  /* 0x0000000500047223 */ /* 0x000fc800000000ff */
[----:B-1-3--:R-:W-:-:S04]  /*11e0*/  FFMA R6, -R3, R4, R0 ;  /* 0x0000000403067223 */ /* 0x00afc80000000100 */
[----:B------:R-:W-:Y:S01]  /*11f0*/  FFMA R4, R5, R6, R4 ;  /* 0x0000000605047223 */ /* 0x000fe20000000004 */
[----:B--2---:R-:W-:Y:S06]  /*1200*/  @!P0 BRA `(.L_x_17) ;  /* 0x00000000000c8947 */ /* 0x004fec0003800000 */
[----:B------:R-:W-:-:S07]  /*1210*/  MOV R6, 0x1230 ;  /* 0x0000123000067802 */ /* 0x000fce0000000f00 */
[----:B------:R-:W-:Y:S05]  /*1220*/  CALL.REL.NOINC `($__internal_0_$__cuda_sm3x_div_rn_noftz_f32_slowpath) ;  /* 0x0000000000e87944 */ /* 0x000fea0003c00000 */
[----:B------:R-:W-:-:S07]  /*1230*/  MOV R4, R0 ;  /* 0x0000000000047202 */ /* 0x000fce0000000f00 */
.L_x_17:
[----:B------:R-:W-:Y:S05]  /*1240*/  BSYNC.RECONVERGENT B0 ;  /* 0x0000000000007941 */ /* 0x000fea0003800200 */
.L_x_16:
[----:B------:R-:W0:Y:S01]  /*1250*/  LDC.64 R6, c[0x0][0x388] ;  /* 0x0000e200ff067b82 */ /* 0x000e220000000a00 */
[----:B------:R-:W1:Y:S01]  /*1260*/  LDCU UR4, c[0x0][0x3a0] ;  /* 0x00007400ff0477ac */ /* 0x000e620008000800 */
[----:B0-----:R-:W-:-:S06]  /*1270*/  IMAD.WIDE.U32 R6, R2, 0x4, R6 ;  /* 0x0000000402067825 */ /* 0x001fcc00078e0006 */
[----:B------:R-:W2:Y:S01]  /*1280*/  LDG.E R6, desc[UR8][R6.64] ;  /* 0x0000000806067981 */ /* 0x000ea2000c1e1900 */
[----:B-1----:R-:W-:Y:S01]  /*1290*/  I2FP.F32.U32 R5, UR4 ;  /* 0x0000000400057c45 */ /* 0x002fe20008201000 */
[----:B------:R-:W-:Y:S01]  /*12a0*/  FADD R3, R4, -1 ;  /* 0xbf80000004037421 */ /* 0x000fe20000000000 */
[----:B------:R-:W-:Y:S02]  /*12b0*/  BSSY.RECONVERGENT B0, `(.L_x_18) ;  /* 0x0000010000007945 */ /* 0x000fe40003800200 */
[----:B------:R-:W0:Y:S02]  /*12c0*/  MUFU.RCP R8, R5 ;  /* 0x0000000500087308 */ /* 0x000e240000001000 */
[----:B0-----:R-:W-:-:S04]  /*12d0*/  FFMA R9, -R5, R8, 1 ;  /* 0x3f80000005097423 */ /* 0x001fc80000000108 */
[----:B------:R-:W-:Y:S01]  /*12e0*/  FFMA R9, R8, R9, R8 ;  /* 0x0000000908097223 */ /* 0x000fe20000000008 */
[CC--:B--2---:R-:W-:Y:S02]  /*12f0*/  ISETP.NE.AND P0, PT, R21.reuse, R6.reuse, PT ;  /* 0x000000061500720c */ /* 0x0c4fe40003f05270 */
[----:B------:R-:W-:Y:S02]  /*1300*/  ISETP.NE.AND P2, PT, R21, R6, PT ;  /* 0x000000061500720c */ /* 0x000fe40003f45270 */
[----:B------:R-:W-:-:S05]  /*1310*/  FSEL R0, R3, R4, !P0 ;  /* 0x0000000403007208 */ /* 0x000fca0004000000 */
[----:B------:R-:W-:-:S03]  /*1320*/  FFMA R8, R0, R9, RZ ;  /* 0x0000000900087223 */ /* 0x000fc600000000ff */
[----:B------:R-:W0:Y:S01]  /*1330*/  FCHK P0, R0, R5 ;  /* 0x0000000500007302 */ /* 0x000e220000000000 */
[----:B------:R-:W-:-:S04]  /*1340*/  FFMA R3, -R5, R8, R0 ;  /* 0x0000000805037223 */ /* 0x000fc80000000100 */
[----:B------:R-:W-:Y:S01]  /*1350*/  FFMA R3, R9, R3, R8 ;  /* 0x0000000309037223 */ /* 0x000fe20000000008 */
[----:B0-----:R-:W-:Y:S06]  /*1360*/  @!P0 BRA `(.L_x_19) ;  /* 0x0000000000108947 */ /* 0x001fec0003800000 */
[----:B------:R-:W-:Y:S01]  /*1370*/  IMAD.MOV.U32 R3, RZ, RZ, R5 ;  /* 0x000000ffff037224 */ /* 0x000fe200078e0005 */
[----:B------:R-:W-:-:S07]  /*1380*/  MOV R6, 0x13a0 ;  /* 0x000013a000067802 */ /* 0x000fce0000000f00 */
[----:B------:R-:W-:Y:S05]  /*1390*/  CALL.REL.NOINC `($__internal_0_$__cuda_sm3x_div_rn_noftz_f32_slowpath) ;  /* 0x00000000008c7944 */ /* 0x000fea0003c00000 */
[----:B------:R-:W-:-:S07]  /*13a0*/  IMAD.MOV.U32 R3, RZ, RZ, R0 ;  /* 0x000000ffff037224 */ /* 0x000fce00078e0000 */
.L_x_19:
[----:B------:R-:W-:Y:S05]  /*13b0*/  BSYNC.RECONVERGENT B0 ;  /* 0x0000000000007941 */ /* 0x000fea0003800200 */
.L_x_18:
[----:B------:R-:W0:Y:S01]  /*13c0*/  LDC.64 R6, c[0x0][0x390] ;  /* 0x0000e400ff067b82 */ /* 0x000e220000000a00 */
[----:B------:R-:W1:Y:S02]  /*13d0*/  LDCU UR4, c[0x0][0x3a4] ;  /* 0x00007480ff0477ac */ /* 0x000e640008000800 */
[----:B-1----:R-:W-:-:S04]  /*13e0*/  IMAD R21, R2, UR4, R21 ;  /* 0x0000000402157c24 */ /* 0x002fc8000f8e0215 */
[----:B0-----:R-:W-:-:S05]  /*13f0*/  IMAD.WIDE.U32 R6, R21, 0x4, R6 ;  /* 0x0000000415067825 */ /* 0x001fca00078e0006 */
[----:B------:R0:W-:Y:S01]  /*1400*/  STG.E desc[UR8][R6.64], R3 ;  /* 0x0000000306007986 */ /* 0x0001e2000c101908 */
[----:B------:R-:W-:Y:S05]  /*1410*/  @P2 EXIT ;  /* 0x000000000000294d */ /* 0x000fea0003800000 */
[----:B0-----:R-:W-:Y:S01]  /*1420*/  FMNMX R3, R4, 1.0000000116860974231e-07, !PT ;  /* 0x33d6bf9504037809 */ /* 0x001fe20007800000 */
[----:B------:R-:W-:-:S03]  /*1430*/  IMAD.MOV.U32 R5, RZ, RZ, 0x3e055027 ;  /* 0x3e055027ff057424 */ /* 0x000fc600078e00ff */
[C---:B------:R-:W-:Y:S01]  /*1440*/  ISETP.GT.U32.AND P0, PT, R3.reuse, 0x7f7fffff, PT ;  /* 0x7f7fffff0300780c */ /* 0x040fe20003f04070 */
[----:B------:R-:W-:-:S05]  /*1450*/  VIADD R0, R3, 0xc0d55555 ;  /* 0xc0d5555503007836 */ /* 0x000fca0000000000 */
[----:B------:R-:W-:-:S04]  /*1460*/  LOP3.LUT R0, R0, 0xff800000, RZ, 0xc0, !PT ;  /* 0xff80000000007812 */ /* 0x000fc800078ec0ff */
[-C--:B------:R-:W-:Y:S02]  /*1470*/  IADD3 R4, PT, PT, R3, -R0.reuse, RZ ;  /* 0x8000000003047210 */ /* 0x080fe40007ffe0ff */
[----:B------:R-:W-:-:S03]  /*1480*/  I2FP.F32.S32 R0, R0 ;  /* 0x0000000000007245 */ /* 0x000fc60000201400 */
[----:B------:R-:W-:Y:S02]  /*1490*/  FADD R6, R4, -1 ;  /* 0xbf80000004067421 */ /* 0x000fe40000000000 */
[----:B------:R-:W-:Y:S02]  /*14a0*/  FFMA R0, R0, 1.1920928955078125e-07, RZ ;  /* 0x3400000000007823 */ /* 0x000fe400000000ff */
[----:B------:R-:W-:-:S04]  /*14b0*/  FFMA R5, R6, -R5, 0.14084610342979431152 ;  /* 0x3e1039f606057423 */ /* 0x000fc80000000805 */
[----:B------:R-:W-:-:S04]  /*14c0*/  FFMA R5, R6, R5, -0.12148627638816833496 ;  /* 0xbdf8cdcc06057423 */ /* 0x000fc80000000005 */
[----:B------:R-:W-:-:S04]  /*14d0*/  FFMA R5, R6, R5, 0.13980610668659210205 ;  /* 0x3e0f295506057423 */ /* 0x000fc80000000005 */
[----:B------:R-:W-:-:S04]  /*14e0*/  FFMA R5, R6, R5, -0.16684235632419586182 ;  /* 0xbe2ad8b906057423 */ /* 0x000fc80000000005 */
[----:B------:R-:W-:-:S04]  /*14f0*/  FFMA R5, R6, R5, 0.20012299716472625732 ;  /* 0x3e4ced0b06057423 */ /* 0x000fc80000000005 */
[C---:B------:R-:W-:Y:S02]  /*1500*/  FFMA R7, R6.reuse, R5, -0.24999669194221496582 ;  /* 0xbe7fff2206077423 */ /* 0x040fe40000000005 */
[----:B------:R-:W0:Y:S02]  /*1510*/  LDC.64 R4, c[0x0][0x398] ;  /* 0x0000e600ff047b82 */ /* 0x000e240000000a00 */
[----:B------:R-:W-:-:S04]  /*1520*/  FFMA R7, R6, R7, 0.33333182334899902344 ;  /* 0x3eaaaa7806077423 */ /* 0x000fc80000000007 */
[----:B------:R-:W-:-:S04]  /*1530*/  FFMA R7, R6, R7, -0.5 ;  /* 0xbf00000006077423 */ /* 0x000fc80000000007 */
[----:B------:R-:W-:-:S04]  /*1540*/  FMUL R7, R6, R7 ;  /* 0x0000000706077220 */ /* 0x000fc80000400000 */
[----:B------:R-:W-:Y:S01]  /*1550*/  FFMA R7, R6, R7, R6 ;  /* 0x0000000706077223 */ /* 0x000fe20000000006 */
[----:B------:R-:W-:-:S03]  /*1560*/  IMAD.MOV.U32 R6, RZ, RZ, 0x7f800000 ;  /* 0x7f800000ff067424 */ /* 0x000fc600078e00ff */
[----:B------:R-:W-:Y:S01]  /*1570*/  FFMA R0, R0, 0.69314718246459960938, R7 ;  /* 0x3f31721800007823 */ /* 0x000fe20000000007 */
[----:B------:R-:W-:Y:S01]  /*1580*/  @P0 FFMA R0, R3, R6, +INF ;  /* 0x7f80000003000423 */ /* 0x000fe20000000006 */
[----:B0-----:R-:W-:-:S04]  /*1590*/  IMAD.WIDE.U32 R2, R2, 0x4, R4 ;  /* 0x0000000402027825 */ /* 0x001fc800078e0004 */
[----:B------:R-:W-:-:S05]  /*15a0*/  FADD R5, -R0, -RZ ;  /* 0x800000ff00057221 */ /* 0x000fca0000000100 */
[----:B------:R-:W-:Y:S01]  /*15b0*/  STG.E desc[UR8][R2.64], R5 ;  /* 0x0000000502007986 */ /* 0x000fe2000c101908 */
[----:B------:R-:W-:Y:S05]  /*15c0*/  EXIT ;  /* 0x000000000000794d */ /* 0x000fea0003800000 */
        .weak           $__internal_0_$__cuda_sm3x_div_rn_noftz_f32_slowpath
        .type           $__internal_0_$__cuda_sm3x_div_rn_noftz_f32_slowpath,@function
        .size           $__internal_0_$__cuda_sm3x_div_rn_noftz_f32_slowpath,(.L_x_40 - $__internal_0_$__cuda_sm3x_div_rn_noftz_f32_slowpath)
$__internal_0_$__cuda_sm3x_div_rn_noftz_f32_slowpath:
[----:B------:R-:W-:Y:S01]  /*15d0*/  SHF.R.U32.HI R7, RZ, 0x17, R3 ;  /* 0x00000017ff077819 */ /* 0x000fe20000011603 */
[----:B------:R-:W-:Y:S01]  /*15e0*/  BSSY.RECONVERGENT B1, `(.L_x_20) ;  /* 0x0000062000017945 */ /* 0x000fe20003800200 */
[----:B------:R-:W-:Y:S02]  /*15f0*/  SHF.R.U32.HI R5, RZ, 0x17, R0 ;  /* 0x00000017ff057819 */ /* 0x000fe40000011600 */
[----:B------:R-:W-:Y:S02]  /*1600*/  LOP3.LUT R12, R7, 0xff, RZ, 0xc0, !PT ;  /* 0x000000ff070c7812 */ /* 0x000fe400078ec0ff */
[----:B------:R-:W-:-:S03]  /*1610*/  LOP3.LUT R10, R5, 0xff, RZ, 0xc0, !PT ;  /* 0x000000ff050a7812 */ /* 0x000fc600078ec0ff */
[----:B------:R-:W-:Y:S01]  /*1620*/  VIADD R8, R12, 0xffffffff ;  /* 0xffffffff0c087836 */ /* 0x000fe20000000000 */
[----:B------:R-:W-:-:S04]  /*1630*/  IADD3 R7, PT, PT, R10, -0x1, RZ ;  /* 0xffffffff0a077810 */ /* 0x000fc80007ffe0ff */
[----:B------:R-:W-:-:S04]  /*1640*/  ISETP.GT.U32.AND P0, PT, R8, 0xfd, PT ;  /* 0x000000fd0800780c */ /* 0x000fc80003f04070 */
[----:B------:R-:W-:-:S13]  /*1650*/  ISETP.GT.U32.OR P0, PT, R7, 0xfd, P0 ;  /* 0x000000fd0700780c */ /* 0x000fda0000704470 */
[----:B------:R-:W-:Y:S01]  /*1660*/  @!P0 IMAD.MOV.U32 R5, RZ, RZ, RZ ;  /* 0x000000ffff058224 */ /* 0x000fe200078e00ff */
[----:B------:R-:W-:Y:S06]  /*1670*/  @!P0 BRA `(.L_x_21) ;  /* 0x00000000005c8947 */ /* 0x000fec0003800000 */
[----:B------:R-:W-:Y:S02]  /*1680*/  FSETP.GTU.FTZ.AND P0, PT, |R0|, +INF , PT ;  /* 0x7f8000000000780b */ /* 0x000fe40003f1c200 */
[----:B------:R-:W-:-:S04]  /*1690*/  FSETP.GTU.FTZ.AND P1, PT, |R3|, +INF , PT ;  /* 0x7f8000000300780b */ /* 0x000fc80003f3c200 */
[----:B------:R-:W-:-:S13]  /*16a0*/  PLOP3.LUT P0, PT, P0, P1, PT, 0xf8, 0x8f ;  /* 0x00000000008f781c */ /* 0x000fda0000703f70 */
[----:B------:R-:W-:Y:S05]  /*16b0*/  @P0 BRA `(.L_x_22) ;  /* 0x00000004004c0947 */ /* 0x000fea0003800000 */
[----:B------:R-:W-:-:S13]  /*16c0*/  LOP3.LUT P0, RZ, R3, 0x7fffffff, R0, 0xc8, !PT ;  /* 0x7fffffff03ff7812 */ /* 0x000fda000780c800 */
[----:B------:R-:W-:Y:S05]  /*16d0*/  @!P0 BRA `(.L_x_23) ;  /* 0x00000004003c8947 */ /* 0x000fea0003800000 */
[C---:B------:R-:W-:Y:S02]  /*16e0*/  FSETP.NEU.FTZ.AND P3, PT, |R0|.reuse, +INF , PT ;  /* 0x7f8000000000780b */ /* 0x040fe40003f7d200 */
[----:B------:R-:W-:Y:S02]  /*16f0*/  FSETP.NEU.FTZ.AND P1, PT, |R3|, +INF , PT ;  /* 0x7f8000000300780b */ /* 0x000fe40003f3d200 */
[----:B------:R-:W-:-:S11]  /*1700*/  FSETP.NEU.FTZ.AND P0, PT, |R0|, +INF , PT ;  /* 0x7f8000000000780b */ /* 0x000fd60003f1d200 */
[----:B------:R-:W-:Y:S05]  /*1710*/  @!P1 BRA !P3, `(.L_x_23) ;  /* 0x00000004002c9947 */ /* 0x000fea0005800000 */
[----:B------:R-:W-:-:S04]  /*1720*/  LOP3.LUT P3, RZ, R0, 0x7fffffff, RZ, 0xc0, !PT ;  /* 0x7fffffff00ff7812 */ /* 0x000fc8000786c0ff */
[----:B------:R-:W-:-:S13]  /*1730*/  PLOP3.LUT P1, PT, P1, P3, PT, 0x2f, 0xf2 ;  /* 0x0000000000f2781c */ /* 0x000fda0000f26577 */
[----:B------:R-:W-:Y:S05]  /*1740*/  @P1 BRA `(.L_x_24) ;  /* 0x0000000400181947 */ /* 0x000fea0003800000 */
[----:B------:R-:W-:-:S04]  /*1750*/  LOP3.LUT P1, RZ, R3, 0x7fffffff, RZ, 0xc0, !PT ;  /* 0x7fffffff03ff7812 */ /* 0x000fc8000782c0ff */
[----:B------:R-:W-:-:S13]  /*1760*/  PLOP3.LUT P0, PT, P0, P1, PT, 0x2f, 0xf2 ;  /* 0x0000000000f2781c */ /* 0x000fda0000702577 */
[----:B------:R-:W-:Y:S05]  /*1770*/  @P0 BRA `(.L_x_25) ;  /* 0x0000000400000947 */ /* 0x000fea0003800000 */
[----:B------:R-:W-:Y:S02]  /*1780*/  ISETP.GE.AND P0, PT, R7, RZ, PT ;  /* 0x000000ff0700720c */ /* 0x000fe40003f06270 */
[----:B------:R-:W-:-:S11]  /*1790*/  ISETP.GE.AND P1, PT, R8, RZ, PT ;  /* 0x000000ff0800720c */ /* 0x000fd60003f26270 */
[----:B------:R-:W-:Y:S02]  /*17a0*/  @P0 IMAD.MOV.U32 R5, RZ, RZ, RZ ;  /* 0x000000ffff050224 */ /* 0x000fe400078e00ff */
[----:B------:R-:W-:Y:S01]  /*17b0*/  @!P0 FFMA R0, R0, 1.84467440737095516160e+19, RZ ;  /* 0x5f80000000008823 */ /* 0x000fe200000000ff */
[----:B------:R-:W-:Y:S02]  /*17c0*/  @!P0 IMAD.MOV.U32 R5, RZ, RZ, -0x40 ;  /* 0xffffffc0ff058424 */ /* 0x000fe400078e00ff */
[----:B------:R-:W-:-:S03]  /*17d0*/  @!P1 FFMA R3, R3, 1.84467440737095516160e+19, RZ ;  /* 0x5f80000003039823 */ /* 0x000fc600000000ff */
[----:B------:R-:W-:-:S07]  /*17e0*/  @!P1 IADD3 R5, PT, PT, R5, 0x40, RZ ;  /* 0x0000004005059810 */ /* 0x000fce0007ffe0ff */
.L_x_21:
[----:B------:R-:W-:Y:S01]  /*17f0*/  LEA R8, R12, 0xc0800000, 0x17 ;  /* 0xc08000000c087811 */ /* 0x000fe200078eb8ff */
[----:B------:R-:W-:Y:S04]  /*1800*/  BSSY.RECONVERGENT B2, `(.L_x_26) ;  /* 0x0000036000027945 */ /* 0x000fe80003800200 */
[----:B------:R-:W-:Y:S02]  /*1810*/  IMAD.IADD R8, R3, 0x1, -R8 ;  /* 0x0000000103087824 */ /* 0x000fe400078e0a08 */
[----:B------:R-:W-:Y:S02]  /*1820*/  VIADD R3, R10, 0xffffff81 ;  /* 0xffffff810a037836 */ /* 0x000fe40000000000 */
[----:B------:R0:W1:Y:S01]  /*1830*/  MUFU.RCP R7, R8 ;  /* 0x0000000800077308 */ /* 0x0000620000001000 */
[----:B------:R-:W-:Y:S01]  /*1840*/  FADD.FTZ R9, -R8, -RZ ;  /* 0x800000ff08097221 */ /* 0x000fe20000010100 */
[C---:B------:R-:W-:Y:S01]  /*1850*/  IMAD R0, R3.reuse, -0x800000, R0 ;  /* 0xff80000003007824 */ /* 0x040fe200078e0200 */
[----:B0-----:R-:W-:-:S05]  /*1860*/  IADD3 R8, PT, PT, R3, 0x7f, -R12 ;  /* 0x0000007f03087810 */ /* 0x001fca0007ffe80c */
[----:B------:R-:W-:Y:S02]  /*1870*/  IMAD.IADD R8, R8, 0x1, R5 ;  /* 0x0000000108087824 */ /* 0x000fe400078e0205 */
[----:B-1----:R-:W-:-:S04]  /*1880*/  FFMA R10, R7, R9, 1 ;  /* 0x3f800000070a7423 */ /* 0x002fc80000000009 */
[----:B------:R-:W-:-:S04]  /*1890*/  FFMA R14, R7, R10, R7 ;  /* 0x0000000a070e7223 */ /* 0x000fc80000000007 */
[----:B------:R-:W-:-:S04]  /*18a0*/  FFMA R7, R0, R14, RZ ;  /* 0x0000000e00077223 */ /* 0x000fc800000000ff */
[----:B------:R-:W-:-:S04]  /*18b0*/  FFMA R10, R9, R7, R0 ;  /* 0x00000007090a7223 */ /* 0x000fc80000000000 */
[----:B------:R-:W-:-:S04]  /*18c0*/  FFMA R7, R14, R10, R7 ;  /* 0x0000000a0e077223 */ /* 0x000fc80000000007 */
[----:B------:R-:W-:-:S04]  /*18d0*/  FFMA R10, R9, R7, R0 ;  /* 0x00000007090a7223 */ /* 0x000fc80000000000 */
[----:B------:R-:W-:-:S05]  /*18e0*/  FFMA R0, R14, R10, R7 ;  /* 0x0000000a0e007223 */ /* 0x000fca0000000007 */
[----:B------:R-:W-:-:S04]  /*18f0*/  SHF.R.U32.HI R3, RZ, 0x17, R0 ;  /* 0x00000017ff037819 */ /* 0x000fc80000011600 */
[----:B------:R-:W-:-:S04]  /*1900*/  LOP3.LUT R3, R3, 0xff, RZ, 0xc0, !PT ;  /* 0x000000ff03037812 */ /* 0x000fc800078ec0ff */
[----:B------:R-:W-:-:S05]  /*1910*/  IADD3 R9, PT, PT, R3, R8, RZ ;  /* 0x0000000803097210 */ /* 0x000fca0007ffe0ff */
[----:B------:R-:W-:-:S05]  /*1920*/  VIADD R3, R9, 0xffffffff ;  /* 0xffffffff09037836 */ /* 0x000fca0000000000 */
[----:B------:R-:W-:-:S13]  /*1930*/  ISETP.GE.U32.AND P0, PT, R3, 0xfe, PT ;  /* 0x000000fe0300780c */ /* 0x000fda0003f06070 */
[----:B------:R-:W-:Y:S05]  /*1940*/  @!P0 BRA `(.L_x_27) ;  /* 0x0000000000808947 */ /* 0x000fea0003800000 */
[----:B------:R-:W-:-:S13]  /*1950*/  ISETP.GT.AND P0, PT, R9, 0xfe, PT ;  /* 0x000000fe0900780c */ /* 0x000fda0003f04270 */
[----:B------:R-:W-:Y:S05]  /*1960*/  @P0 BRA `(.L_x_28) ;  /* 0x00000000006c0947 */ /* 0x000fea0003800000 */
[----:B------:R-:W-:-:S13]  /*1970*/  ISETP.GE.AND P0, PT, R9, 0x1, PT ;  /* 0x000000010900780c */ /* 0x000fda0003f06270 */
[----:B------:R-:W-:Y:S05]  /*1980*/  @P0 BRA `(.L_x_29) ;  /* 0x0000000000740947 */ /* 0x000fea0003800000 */
[----:B------:R-:W-:Y:S02]  /*1990*/  ISETP.GE.AND P0, PT, R9, -0x18, PT ;  /* 0xffffffe80900780c */ /* 0x000fe40003f06270 */
[----:B------:R-:W-:-:S11]  /*19a0*/  LOP3.LUT R0, R0, 0x80000000, RZ, 0xc0, !PT ;  /* 0x8000000000007812 */ /* 0x000fd600078ec0ff */
[----:B------:R-:W-:Y:S05]  /*19b0*/  @!P0 BRA `(.L_x_29) ;  /* 0x0000000000688947 */ /* 0x000fea0003800000 */
[CCC-:B------:R-:W-:Y:S01]  /*19c0*/  FFMA.RZ R3, R14.reuse, R10.reuse, R7.reuse ;  /* 0x0000000a0e037223 */ /* 0x1c0fe2000000c007 */
[CCC-:B------:R-:W-:Y:S01]  /*19d0*/  FFMA.RM R8, R14.reuse, R10.reuse, R7.reuse ;  /* 0x0000000a0e087223 */ /* 0x1c0fe20000004007 */
[C---:B------:R-:W-:Y:S02]  /*19e0*/  ISETP.NE.AND P3, PT, R9.reuse, RZ, PT ;  /* 0x000000ff0900720c */ /* 0x040fe40003f65270 */
[----:B------:R-:W-:Y:S02]  /*19f0*/  ISETP.NE.AND P1, PT, R9, RZ, PT ;  /* 0x000000ff0900720c */ /* 0x000fe40003f25270 */
[----:B------:R-:W-:Y:S01]  /*1a00*/  LOP3.LUT R5, R3, 0x7fffff, RZ, 0xc0, !PT ;  /* 0x007fffff03057812 */ /* 0x000fe200078ec0ff */
[----:B------:R-:W-:Y:S01]  /*1a10*/  FFMA.RP R3, R14, R10, R7 ;  /* 0x0000000a0e037223 */ /* 0x000fe20000008007 */
[----:B------:R-:W-:Y:S02]  /*1a20*/  VIADD R10, R9, 0x20 ;  /* 0x00000020090a7836 */ /* 0x000fe40000000000 */
[----:B------:R-:W-:Y:S01]  /*1a30*/  LOP3.LUT R5, R5, 0x800000, RZ, 0xfc, !PT ;  /* 0x0080000005057812 */ /* 0x000fe200078efcff */
[----:B------:R-:W-:Y:S01]  /*1a40*/  IMAD.MOV R7, RZ, RZ, -R9 ;  /* 0x000000ffff077224 */ /* 0x000fe200078e0a09 */
[----:B------:R-:W-:-:S02]  /*1a50*/  FSETP.NEU.FTZ.AND P0, PT, R3, R8, PT ;  /* 0x000000080300720b */ /* 0x000fc40003f1d000 */
[----:B------:R-:W-:Y:S02]  /*1a60*/  SHF.L.U32 R10, R5, R10, RZ ;  /* 0x0000000a050a7219 */ /* 0x000fe400000006ff */
[----:B------:R-:W-:Y:S02]  /*1a70*/  SEL R8, R7, RZ, P3 ;  /* 0x000000ff07087207 */ /* 0x000fe40001800000 */
[----:B------:R-:W-:Y:S02]  /*1a80*/  ISETP.NE.AND P1, PT, R10, RZ, P1 ;  /* 0x000000ff0a00720c */ /* 0x000fe40000f25270 */
[----:B------:R-:W-:Y:S02]  /*1a90*/  SHF.R.U32.HI R8, RZ, R8, R5 ;  /* 0x00000008ff087219 */ /* 0x000fe40000011605 */
[----:B------:R-:W-:Y:S02]  /*1aa0*/  PLOP3.LUT P0, PT, P0, P1, PT, 0xf8, 0x8f ;  /* 0x00000000008f781c */ /* 0x000fe40000703f70 */
[----:B------:R-:W-:-:S02]  /*1ab0*/  SHF.R.U32.HI R10, RZ, 0x1, R8 ;  /* 0x00000001ff0a7819 */ /* 0x000fc40000011608 */
[----:B------:R-:W-:-:S04]  /*1ac0*/  SEL R3, RZ, 0x1, !P0 ;  /* 0x00000001ff037807 */ /* 0x000fc80004000000 */
[----:B------:R-:W-:-:S04]  /*1ad0*/  LOP3.LUT R3, R3, 0x1, R10, 0xf8, !PT ;  /* 0x0000000103037812 */ /* 0x000fc800078ef80a */
[----:B------:R-:W-:-:S04]  /*1ae0*/  LOP3.LUT R3, R3, R8, RZ, 0xc0, !PT ;  /* 0x0000000803037212 */ /* 0x000fc800078ec0ff */
[----:B------:R-:W-:-:S04]  /*1af0*/  IADD3 R3, PT, PT, R10, R3, RZ ;  /* 0x000000030a037210 */ /* 0x000fc80007ffe0ff */
[----:B------:R-:W-:Y:S01]  /*1b00*/  LOP3.LUT R0, R3, R0, RZ, 0xfc, !PT ;  /* 0x0000000003007212 */ /* 0x000fe200078efcff */
[----:B------:R-:W-:Y:S06]  /*1b10*/  BRA `(.L_x_29) ;  /* 0x0000000000107947 */ /* 0x000fec0003800000 */
.L_x_28:
[----:B------:R-:W-:-:S04]  /*1b20*/  LOP3.LUT R0, R0, 0x80000000, RZ, 0xc0, !PT ;  /* 0x8000000000007812 */ /* 0x000fc800078ec0ff */
[----:B------:R-:W-:Y:S01]  /*1b30*/  LOP3.LUT R0, R0, 0x7f800000, RZ, 0xfc, !PT ;  /* 0x7f80000000007812 */ /* 0x000fe200078efcff */
[----:B------:R-:W-:Y:S06]  /*1b40*/  BRA `(.L_x_29) ;  /* 0x0000000000047947 */ /* 0x000fec0003800000 */
.L_x_27:
[----:B------:R-:W-:-:S07]  /*1b50*/  IMAD R0, R8, 0x800000, R0 ;  /* 0x0080000008007824 */ /* 0x000fce00078e0200 */
.L_x_29:
[----:B------:R-:W-:Y:S05]  /*1b60*/  BSYNC.RECONVERGENT B2 ;  /* 0x0000000000027941 */ /* 0x000fea0003800200 */
.L_x_26:
[----:B------:R-:W-:Y:S05]  /*1b70*/  BRA `(.L_x_30) ;  /* 0x0000000000207947 */ /* 0x000fea0003800000 */
.L_x_25:
[----:B------:R-:W-:-:S04]  /*1b80*/  LOP3.LUT R0, R3, 0x80000000, R0, 0x48, !PT ;  /* 0x8000000003007812 */ /* 0x000fc800078e4800 */
[----:B------:R-:W-:Y:S01]  /*1b90*/  LOP3.LUT R0, R0, 0x7f800000, RZ, 0xfc, !PT ;  /* 0x7f80000000007812 */ /* 0x000fe200078efcff */
[----:B------:R-:W-:Y:S06]  /*1ba0*/  BRA `(.L_x_30) ;  /* 0x0000000000147947 */ /* 0x000fec0003800000 */
.L_x_24:
[----:B------:R-:W-:Y:S01]  /*1bb0*/  LOP3.LUT R0, R3, 0x80000000, R0, 0x48, !PT ;  /* 0x8000000003007812 */ /* 0x000fe200078e4800 */
[----:B------:R-:W-:Y:S06]  /*1bc0*/  BRA `(.L_x_30) ;  /* 0x00000000000c7947 */ /* 0x000fec0003800000 */
.L_x_23:
[----:B------:R-:W0:Y:S01]  /*1bd0*/  MUFU.RSQ R0, -QNAN ;  /* 0xffc0000000007908 */ /* 0x000e220000001400 */
[----:B------:R-:W-:Y:S05]  /*1be0*/  BRA `(.L_x_30) ;  /* 0x0000000000047947 */ /* 0x000fea0003800000 */
.L_x_22:
[----:B------:R-:W-:-:S07]  /*1bf0*/  FADD.FTZ R0, R0, R3 ;  /* 0x0000000300007221 */ /* 0x000fce0000010000 */
.L_x_30:
[----:B------:R-:W-:Y:S05]  /*1c00*/  BSYNC.RECONVERGENT B1 ;  /* 0x0000000000017941 */ /* 0x000fea0003800200 */
.L_x_20:
[----:B------:R-:W-:-:S04]  /*1c10*/  IMAD.MOV.U32 R7, RZ, RZ, 0x0 ;  /* 0x00000000ff077424 */ /* 0x000fc800078e00ff */
[----:B0-----:R-:W-:Y:S05]  /*1c20*/  RET.REL.NODEC R6 `(_Z37softmax_cross_entropy_backward_kernelPfPiS_S_ii) ;  /* 0xffffffe006f47950 */ /* 0x001fea0003c3ffff */
.L_x_31:
[----:B------:R-:W-:-:S00]  /*1c30*/  BRA `(.L_x_31) ;  /* 0xfffffffc00fc7947 */ /* 0x000fc0000383ffff */
[----:B------:R-:W-:-:S00]  /*1c40*/  NOP ;  /* 0x0000000000007918 */ /* 0x000fc00000000000 */
        /* <DEDUP_REMOVED lines=11> */
.L_x_40:


//--------------------- .text._Z20bias_backward_kernelPfS_ii --------------------------
	.section	.text._Z20bias_backward_kernelPfS_ii,"ax",@progbits
	.align	128
        .global         _Z20bias_backward_kernelPfS_ii
        .type           _Z20bias_backward_kernelPfS_ii,@function
        .size           _Z20bias_backward_kernelPfS_ii,(.L_x_42 - _Z20bias_backward_kernelPfS_ii)
        .other          _Z20bias_backward_kernelPfS_ii,@"STO_CUDA_ENTRY STV_DEFAULT"
_Z20bias_backward_kernelPfS_ii:
.text._Z20bias_backward_kernelPfS_ii:
[----:B------:R-:W-:Y:S01]  /*0000*/  LDC R1, c[0x0][0x37c] ;  /* 0x0000df00ff017b82 */ /* 0x000fe20000000800 */
[----:B------:R-:W0:Y:S07]  /*0010*/  S2R R0, SR_TID.X ;  /* 0x0000000000007919 */ /* 0x000e2e0000002100 */
[----:B------:R-:W0:Y:S08]  /*0020*/  S2UR UR4, SR_CTAID.X ;  /* 0x00000000000479c3 */ /* 0x000e300000002500 */
[----:B------:R-:W0:Y:S08]  /*0030*/  LDC R9, c[0x0][0x360] ;  /* 0x0000d800ff097b82 */ /* 0x000e300000000800 */
[----:B------:R-:W1:Y:S01]  /*0040*/  LDC.64 R2, c[0x0][0x390] ;  /* 0x0000e400ff027b82 */ /* 0x000e620000000a00 */
[----:B0-----:R-:W-:-:S02]  /*0050*/  IMAD R9, R9, UR4, R0 ;  /* 0x0000000409097c24 */ /* 0x001fc4000f8e0200 */
[----:B-1----:R-:W-:-:S05]  /*0060*/  IMAD R2, R3, R2, RZ ;  /* 0x0000000203027224 */ /* 0x002fca00078e02ff */
[----:B------:R-:W-:-:S13]  /*0070*/  ISETP.GE.AND P0, PT, R9, R2, PT ;  /* 0x000000020900720c */ /* 0x000fda0003f06270 */
[----:B------:R-:W-:Y:S05]  /*0080*/  @P0 EXIT ;  /* 0x000000000000094d */ /* 0x000fea0003800000 */
[----:B------:R-:W0:Y:S01]  /*0090*/  LDC.64 R4, c[0x0][0x380] ;  /* 0x0000e000ff047b82 */ /* 0x000e220000000a00 */
[----:B------:R-:W1:Y:S01]  /*00a0*/  LDCU.64 UR4, c[0x0][0x358] ;  /* 0x00006b00ff0477ac */ /* 0x000e620008000a00 */
[----:B0-----:R-:W-:-:S05]  /*00b0*/  IMAD.WIDE R4, R9, 0x4, R4 ;  /* 0x0000000409047825 */ /* 0x001fca00078e0204 */
[----:B-1----:R0:W2:Y:S01]  /*00c0*/  LDG.E R11, desc[UR4][R4.64] ;  /* 0x00000004040b7981 */ /* 0x0020a2000c1e1900 */
[----:B------:R-:W-:Y:S02]  /*00d0*/  IABS R13, R3 ;  /* 0x00000003000d7213 */ /* 0x000fe40000000000 */
[----:B------:R-:W-:Y:S02]  /*00e0*/  ISETP.GE.AND P2, PT, R9, RZ, PT ;  /* 0x000000ff0900720c */ /* 0x000fe40003f46270 */
[----:B------:R-:W1:Y:S01]  /*00f0*/  I2F.RP R0, R13 ;  /* 0x0000000d00007306 */ /* 0x000e620000209400 */
[----:B0-----:R-:W0:Y:S07]  /*0100*/  LDC.64 R4, c[0x0][0x388] ;  /* 0x0000e200ff047b82 */ /* 0x001e2e0000000a00 */
[----:B-1----:R-:W1:Y:S02]  /*0110*/  MUFU.RCP R0, R0 ;  /* 0x0000000000007308 */ /* 0x002e640000001000 */
[----:B-1----:R-:W-:-:S06]  /*0120*/  IADD3 R6, PT, PT, R0, 0xffffffe, RZ ;  /* 0x0ffffffe00067810 */ /* 0x002fcc0007ffe0ff */
[----:B------:R1:W3:Y:S02]  /*0130*/  F2I.FTZ.U32.TRUNC.NTZ R7, R6 ;  /* 0x0000000600077305 */ /* 0x0002e4000021f000 */
[----:B-1----:R-:W-:Y:S01]  /*0140*/  IMAD.MOV.U32 R6, RZ, RZ, RZ ;  /* 0x000000ffff067224 */ /* 0x002fe200078e00ff */
[----:B---3--:R-:W-:-:S05]  /*0150*/  IADD3 R2, PT, PT, RZ, -R7, RZ ;  /* 0x80000007ff027210 */ /* 0x008fca0007ffe0ff */
[----:B------:R-:W-:Y:S01]  /*0160*/  IMAD R15, R2, R13, RZ ;  /* 0x0000000d020f7224 */ /* 0x000fe200078e02ff */
[----:B------:R-:W-:-:S03]  /*0170*/  IABS R2, R9 ;  /* 0x0000000900027213 */ /* 0x000fc60000000000 */
[----:B------:R-:W-:-:S06]  /*0180*/  IMAD.HI.U32 R7, R7, R15, R6 ;  /* 0x0000000f07077227 */ /* 0x000fcc00078e0006 */
[----:B------:R-:W-:-:S05]  /*0190*/  IMAD.HI.U32 R7, R7, R2, RZ ;  /* 0x0000000207077227 */ /* 0x000fca00078e00ff */
[----:B------:R-:W-:-:S05]  /*01a0*/  IADD3 R7, PT, PT, -R7, RZ, RZ ;  /* 0x000000ff07077210 */ /* 0x000fca0007ffe1ff */
[----:B------:R-:W-:-:S05]  /*01b0*/  IMAD R0, R13, R7, R2 ;  /* 0x000000070d007224 */ /* 0x000fca00078e0202 */
[----:B------:R-:W-:-:S13]  /*01c0*/  ISETP.GT.U32.AND P0, PT, R13, R0, PT ;  /* 0x000000000d00720c */ /* 0x000fda0003f04070 */
[----:B------:R-:W-:Y:S01]  /*01d0*/  @!P0 IMAD.IADD R0, R0, 0x1, -R13 ;  /* 0x0000000100008824 */ /* 0x000fe200078e0a0d */
[----:B------:R-:W-:-:S04]  /*01e0*/  ISETP.NE.AND P0, PT, R3, RZ, PT ;  /* 0x000000ff0300720c */ /* 0x000fc80003f05270 */
[----:B------:R-:W-:-:S13]  /*01f0*/  ISETP.GT.U32.AND P1, PT, R13, R0, PT ;  /* 0x000000000d00720c */ /* 0x000fda0003f24070 */
[----:B------:R-:W-:-:S05]  /*0200*/  @!P1 IADD3 R0, PT, PT, R0, -R13, RZ ;  /* 0x8000000d00009210 */ /* 0x000fca0007ffe0ff */
[----:B------:R-:W-:Y:S01]  /*0210*/  @!P2 IMAD.MOV R0, RZ, RZ, -R0 ;  /* 0x000000ffff00a224 */ /* 0x000fe200078e0a00 */
[----:B------:R-:W-:-:S05]  /*0220*/  @!P0 LOP3.LUT R0, RZ, R3, RZ, 0x33, !PT ;  /* 0x00000003ff008212 */ /* 0x000fca00078e33ff */
[----:B0-----:R-:W-:-:S05]  /*0230*/  IMAD.WIDE R2, R0, 0x4, R4 ;  /* 0x0000000400027825 */ /* 0x001fca00078e0204 */
[----:B--2---:R-:W-:Y:S01]  /*0240*/  REDG.E.ADD.F32.FTZ.RN.STRONG.GPU desc[UR4][R2.64], R11 ;  /* 0x0000000b020079a6 */ /* 0x004fe2000c12f304 */
[----:B------:R-:W-:Y:S05]  /*0250*/  EXIT ;  /* 0x000000000000794d */ /* 0x000fea0003800000 */
.L_x_32:
        /* <DEDUP_REMOVED lines=10> */
.L_x_42:


//--------------------- .text._Z20relu_backward_kernelPfS_i --------------------------
	.section	.text._Z20relu_backward_kernelPfS_i,"ax",@progbits
	.align	128
        .global         _Z20relu_backward_kernelPfS_i
        .type           _Z20relu_backward_kernelPfS_i,@function
        .size           _Z20relu_backward_kernelPfS_i,(.L_x_43 - _Z20relu_backward_kernelPfS_i)
        .other          _Z20relu_backward_kernelPfS_i,@"STO_CUDA_ENTRY STV_DEFAULT"
_Z20relu_backward_kernelPfS_i:
.text._Z20relu_backward_kernelPfS_i:
[----:B------:R-:W-:Y:S01]  /*0000*/  LDC R1, c[0x0][0x37c] ;  /* 0x0000df00ff017b82 */ /* 0x000fe20000000800 */
[----:B------:R-:W0:Y:S07]  /*0010*/  S2R R0, SR_TID.X ;  /* 0x0000000000007919 */ /* 0x000e2e0000002100 */
[----:B------:R-:W0:Y:S01]  /*0020*/  S2UR UR4, SR_CTAID.X ;  /* 0x00000000000479c3 */ /* 0x000e220000002500 */
[----:B------:R-:W1:Y:S07]  /*0030*/  LDCU UR5, c[0x0][0x390] ;  /* 0x00007200ff0577ac */ /* 0x000e6e0008000800 */
[----:B------:R-:W0:Y:S02]  /*0040*/  LDC R7, c[0x0][0x360] ;  /* 0x0000d800ff077b82 */ /* 0x000e240000000800 */
[----:B0-----:R-:W-:-:S05]  /*0050*/  IMAD R7, R7, UR4, R0 ;  /* 0x0000000407077c24 */ /* 0x001fca000f8e0200 */
[----:B-1----:R-:W-:-:S13]  /*0060*/  ISETP.GE.AND P0, PT, R7, UR5, PT ;  /* 0x0000000507007c0c */ /* 0x002fda000bf06270 */
[----:B------:R-:W-:Y:S05]  /*0070*/  @P0 EXIT ;  /* 0x000000000000094d */ /* 0x000fea0003800000 */
[----:B------:R-:W0:Y:S01]  /*0080*/  LDC.64 R2, c[0x0][0x388] ;  /* 0x0000e200ff027b82 */ /* 0x000e220000000a00 */
[----:B------:R-:W1:Y:S07]  /*0090*/  LDCU.64 UR4, c[0x0][0x358] ;  /* 0x00006b00ff0477ac */ /* 0x000e6e0008000a00 */
[----:B------:R-:W2:Y:S01]  /*00a0*/  LDC.64 R4, c[0x0][0x380] ;  /* 0x0000e000ff047b82 */ /* 0x000ea20000000a00 */
[----:B0-----:R-:W-:-:S06]  /*00b0*/  IMAD.WIDE R2, R7, 0x4, R2 ;  /* 0x0000000407027825 */ /* 0x001fcc00078e0202 */
[----:B-1----:R-:W3:Y:S01]  /*00c0*/  LDG.E R2, desc[UR4][R2.64] ;  /* 0x0000000402027981 */ /* 0x002ee2000c1e1900 */
[----:B--2---:R-:W-:-:S05]  /*00d0*/  IMAD.WIDE R4, R7, 0x4, R4 ;  /* 0x0000000407047825 */ /* 0x004fca00078e0204 */
[----:B------:R-:W2:Y:S01]  /*00e0*/  LDG.E R7, desc[UR4][R4.64] ;  /* 0x0000000404077981 */ /* 0x000ea2000c1e1900 */
[----:B---3--:R-:W-:-:S05]  /*00f0*/  FSET.BF.GT.AND R0, R2, RZ, PT ;  /* 0x000000ff0200720a */ /* 0x008fca0003804000 */
[----:B--2---:R-:W-:-:S05]  /*0100*/  FMUL R7, R0, R7 ;  /* 0x0000000700077220 */ /* 0x004fca0000400000 */
[----:B------:R-:W-:Y:S01]  /*0110*/  STG.E desc[UR4][R4.64], R7 ;  /* 0x0000000704007986 */ /* 0x000fe2000c101904 */
[----:B------:R-:W-:Y:S05]  /*0120*/  EXIT ;  /* 0x000000000000794d */ /* 0x000fea0003800000 */
.L_x_33:
        /* <DEDUP_REMOVED lines=13> */
.L_x_43:


//--------------------- .text._Z22fused_gemm_bias_kernelPKfS0_S0_Pfiii --------------------------
	.section	.text._Z22fused_gemm_bias_kernelPKfS0_S0_Pfiii,"ax",@progbits
	.align	128
        .global         _Z22fused_gemm_bias_kernelPKfS0_S0_Pfiii
        .type           _Z22fused_gemm_bias_kernelPKfS0_S0_Pfiii,@function
        .size           _Z22fused_gemm_bias_kernelPKfS0_S0_Pfiii,(.L_x_44 - _Z22fused_gemm_bias_kernelPKfS0_S0_Pfiii)
        .other          _Z22fused_gemm_bias_kernelPKfS0_S0_Pfiii,@"STO_CUDA_ENTRY STV_DEFAULT"
_Z22fused_gemm_bias_kernelPKfS0_S0_Pfiii:
.text._Z22fused_gemm_bias_kernelPKfS0_S0_Pfiii:
[----:B------:R-:W-:Y:S01]  /*0000*/  LDC R1, c[0x0][0x37c] ;  /* 0x0000df00ff017b82 */ /* 0x000fe20000000800 */
[----:B------:R-:W0:Y:S01]  /*0010*/  S2R R18, SR_CTAID.Y ;  /* 0x0000000000127919 */ /* 0x000e220000002600 */
[----:B------:R-:W1:Y:S01]  /*0020*/  LDCU UR10, c[0x0][0x3a4] ;  /* 0x00007480ff0a77ac */ /* 0x000e620008000800 */
[----:B------:R-:W-:Y:S01]  /*0030*/  HFMA2 R19, -RZ, RZ, 0, 0 ;  /* 0x00000000ff137431 */ /* 0x000fe200000001ff */
[----:B------:R-:W0:Y:S01]  /*0040*/  S2R R16, SR_TID.Y ;  /* 0x0000000000107919 */ /* 0x000e220000002200 */
[----:B------:R-:W2:Y:S01]  /*0050*/  LDCU.64 UR8, c[0x0][0x358] ;  /* 0x00006b00ff0877ac */ /* 0x000ea20008000a00 */
[----:B------:R-:W3:Y:S01]  /*0060*/  S2R R17, SR_CTAID.X ;  /* 0x0000000000117919 */ /* 0x000ee20000002500 */
[----:B------:R-:W3:Y:S01]  /*0070*/  S2R R7, SR_TID.X ;  /* 0x0000000000077919 */ /* 0x000ee20000002100 */
[----:B-1----:R-:W-:Y:S01]  /*0080*/  UISETP.GE.AND UP0, UPT, UR10, 0x1, UPT ;  /* 0x000000010a00788c */ /* 0x002fe2000bf06270 */
[----:B0-----:R-:W-:Y:S02]  /*0090*/  LEA R18, R18, R16, 0x5 ;  /* 0x0000001012127211 */ /* 0x001fe400078e28ff */
[----:B---3--:R-:W-:-:S06]  /*00a0*/  LEA R17, R17, R7, 0x5 ;  /* 0x0000000711117211 */ /* 0x008fcc00078e28ff */
[----:B--2---:R-:W-:Y:S05]  /*00b0*/  BRA.U !UP0, `(.L_x_34) ;  /* 0x0000000508c07547 */ /* 0x004fea000b800000 */
[----:B------:R-:W0:Y:S01]  /*00c0*/  S2UR UR7, SR_CgaCtaId ;  /* 0x00000000000779c3 */ /* 0x000e220000008800 */
[----:B------:R-:W-:Y:S01]  /*00d0*/  UMOV UR5, 0x400 ;  /* 0x0000040000057882 */ /* 0x000fe20000000000 */
[----:B------:R-:W-:Y:S01]  /*00e0*/  UIADD3 UR4, UPT, UPT, UR10, 0x1f, URZ ;  /* 0x0000001f0a047890 */ /* 0x000fe2000fffe0ff */
[----:B------:R-:W-:Y:S01]  /*00f0*/  MOV R19, RZ ;  /* 0x000000ff00137202 */ /* 0x000fe20000000f00 */
[----:B------:R-:W-:Y:S01]  /*0100*/  UIADD3 UR6, UPT, UPT, UR5, 0x1000, URZ ;  /* 0x0000100005067890 */ /* 0x000fe2000fffe0ff */
[----:B------:R-:W-:Y:S01]  /*0110*/  IMAD R6, R17, UR10, R16 ;  /* 0x0000000a11067c24 */ /* 0x000fe2000f8e0210 */
[----:B------:R-:W-:Y:S01]  /*0120*/  USHF.R.U32.HI UR4, URZ, 0x5, UR4 ;  /* 0x00000005ff047899 */ /* 0x000fe20008011604 */
[----:B------:R-:W-:Y:S01]  /*0130*/  IMAD R5, R18, UR10, R7 ;  /* 0x0000000a12057c24 */ /* 0x000fe2000f8e0207 */
[----:B------:R-:W1:Y:S01]  /*0140*/  LDC.64 R20, c[0x0][0x380] ;  /* 0x0000e000ff147b82 */ /* 0x000e620000000a00 */
[----:B------:R-:W2:Y:S01]  /*0150*/  LDCU UR11, c[0x0][0x3a8] ;  /* 0x00007500ff0b77ac */ /* 0x000ea20008000800 */
[----:B------:R-:W3:Y:S06]  /*0160*/  LDCU.64 UR12, c[0x0][0x3a0] ;  /* 0x00007400ff0c77ac */ /* 0x000eec0008000a00 */
[----:B------:R-:W4:Y:S01]  /*0170*/  LDC.64 R22, c[0x0][0x388] ;  /* 0x0000e200ff167b82 */ /* 0x000f220000000a00 */
[----:B------:R-:W-:-:S02]  /*0180*/  UIADD3 UR4, UPT, UPT, -UR4, URZ, URZ ;  /* 0x000000ff04047290 */ /* 0x000fc4000fffe1ff */
[----:B0-----:R-:W-:Y:S02]  /*0190*/  ULEA UR5, UR7, UR5, 0x18 ;  /* 0x0000000507057291 */ /* 0x001fe4000f8ec0ff */
[----:B------:R-:W-:-:S04]  /*01a0*/  ULEA UR6, UR7, UR6, 0x18 ;  /* 0x0000000607067291 */ /* 0x000fc8000f8ec0ff */
[C---:B------:R-:W-:Y:S02]  /*01b0*/  LEA R2, R16.reuse, UR5, 0x7 ;  /* 0x0000000510027c11 */ /* 0x040fe4000f8e38ff */
[C---:B------:R-:W-:Y:S02]  /*01c0*/  LEA R3, R7.reuse, UR6, 0x2 ;  /* 0x0000000607037c11 */ /* 0x040fe4000f8e10ff */
[----:B------:R-:W-:Y:S02]  /*01d0*/  LEA R4, R7, R2, 0x2 ;  /* 0x0000000207047211 */ /* 0x000fe400078e10ff */
[----:B--23--:R-:W-:-:S07]  /*01e0*/  LEA R0, R16, R3, 0x7 ;  /* 0x0000000310007211 */ /* 0x00cfce00078e38ff */
.L_x_35:
[----:B------:R-:W-:Y:S01]  /*01f0*/  ISETP.GE.AND P1, PT, R7, UR13, PT ;  /* 0x0000000d07007c0c */ /* 0x000fe2000bf26270 */
[----:B------:R-:W-:Y:S01]  /*0200*/  HFMA2 R29, -RZ, RZ, 0, 0 ;  /* 0x00000000ff1d7431 */ /* 0x000fe200000001ff */
[----:B------:R-:W-:Y:S01]  /*0210*/  ISETP.GE.AND P0, PT, R16, UR13, PT ;  /* 0x0000000d10007c0c */ /* 0x000fe2000bf06270 */
[----:B-1----:R-:W-:Y:S01]  /*0220*/  IMAD.WIDE R8, R5, 0x4, R20 ;  /* 0x0000000405087825 */ /* 0x002fe200078e0214 */
[----:B------:R-:W-:Y:S02]  /*0230*/  ISETP.GE.OR P1, PT, R18, UR12, P1 ;  /* 0x0000000c12007c0c */ /* 0x000fe40008f26670 */
[----:B------:R-:W-:Y:S01]  /*0240*/  ISETP.GE.OR P0, PT, R17, UR11, P0 ;  /* 0x0000000b11007c0c */ /* 0x000fe20008706670 */
[----:B----4-:R-:W-:Y:S01]  /*0250*/  IMAD.WIDE R10, R6, 0x4, R22 ;  /* 0x00000004060a7825 */ /* 0x010fe200078e0216 */
[----:B------:R-:W-:-:S09]  /*0260*/  MOV R27, RZ ;  /* 0x000000ff001b7202 */ /* 0x000fd20000000f00 */
[----:B------:R-:W2:Y:S04]  /*0270*/  @!P1 LDG.E.CONSTANT R27, desc[UR8][R8.64] ;  /* 0x00000008081b9981 */ /* 0x000ea8000c1e9900 */
[----:B------:R-:W3:Y:S01]  /*0280*/  @!P0 LDG.E.CONSTANT R29, desc[UR8][R10.64] ;  /* 0x000000080a1d8981 */ /* 0x000ee2000c1e9900 */
[----:B------:R-:W-:Y:S01]  /*0290*/  UIADD3 UR4, UPT, UPT, UR4, 0x1, URZ ;  /* 0x0000000104047890 */ /* 0x000fe2000fffe0ff */
[----:B------:R-:W-:Y:S02]  /*02a0*/  IADD3 R6, PT, PT, R6, 0x20, RZ ;  /* 0x0000002006067810 */ /* 0x000fe40007ffe0ff */
[----:B------:R-:W-:Y:S01]  /*02b0*/  IADD3 R16, PT, PT, R16, 0x20, RZ ;  /* 0x0000002010107810 */ /* 0x000fe20007ffe0ff */
[----:B------:R-:W-:Y:S01]  /*02c0*/  UISETP.NE.AND UP0, UPT, UR4, URZ, UPT ;  /* 0x000000ff0400728c */ /* 0x000fe2000bf05270 */
[----:B------:R-:W-:-:S02]  /*02d0*/  IADD3 R5, PT, PT, R5, 0x20, RZ ;  /* 0x0000002005057810 */ /* 0x000fc40007ffe0ff */
[----:B------:R-:W-:Y:S01]  /*02e0*/  IADD3 R7, PT, PT, R7, 0x20, RZ ;  /* 0x0000002007077810 */ /* 0x000fe20007ffe0ff */
[----:B--2---:R-:W-:Y:S04]  /*02f0*/  STS [R4], R27 ;  /* 0x0000001b04007388 */ /* 0x004fe80000000800 */
[----:B---3--:R-:W-:Y:S01]  /*0300*/  STS [R0], R29 ;  /* 0x0000001d00007388 */ /* 0x008fe20000000800 */
[----:B------:R-:W-:Y:S06]  /*0310*/  BAR.SYNC.DEFER_BLOCKING 0x0 ;  /* 0x0000000000007b1d */ /* 0x000fec0000010000 */
[----:B------:R-:W-:Y:S04]  /*0320*/  LDS R24, [R3] ;  /* 0x0000000003187984 */ /* 0x000fe80000000800 */
[----:B------:R-:W0:Y:S04]  /*0330*/  LDS.128 R12, [R2] ;  /* 0x00000000020c7984 */ /* 0x000e280000000c00 */
[----:B------:R-:W1:Y:S04]  /*0340*/  LDS R26, [R3+0x80] ;  /* 0x00008000031a7984 */ /* 0x000e680000000800 */
[----:B------:R-:W2:Y:S04]  /*0350*/  LDS R25, [R3+0x100] ;  /* 0x0001000003197984 */ /* 0x000ea80000000800 */
[----:B------:R-:W-:Y:S01]  /*0360*/  LDS.128 R8, [R2+0x10] ;  /* 0x0000100002087984 */ /* 0x000fe20000000c00 */
[----:B0-----:R-:W-:-:S03]  /*0370*/  FFMA R12, R12, R24, R19 ;  /* 0x000000180c0c7223 */ /* 0x001fc60000000013 */
[----:B------:R-:W0:Y:S01]  /*0380*/  LDS R19, [R3+0x180] ;  /* 0x0001800003137984 */ /* 0x000e220000000800 */
[----:B-1----:R-:W-:-:S03]  /*0390*/  FFMA R26, R26, R13, R12 ;  /* 0x0000000d1a1a7223 */ /* 0x002fc6000000000c */
[----:B------:R-:W1:Y:S01]  /*03a0*/  LDS R13, [R3+0x200] ;  /* 0x00020000030d7984 */ /* 0x000e620000000800 */
[----:B--2---:R-:W-:-:S03]  /*03b0*/  FFMA R14, R25, R14, R26 ;  /* 0x0000000e190e7223 */ /* 0x004fc6000000001a */
[----:B------:R-:W2:Y:S04]  /*03c0*/  LDS R12, [R3+0x280] ;  /* 0x00028000030c7984 */ /* 0x000ea80000000800 */
[----:B------:R-:W-:Y:S01]  /*03d0*/  LDS R25, [R3+0x380] ;  /* 0x0003800003197984 */ /* 0x000fe20000000800 */
[----:B0-----:R-:W-:-:S03]  /*03e0*/  FFMA R15, R19, R15, R14 ;  /* 0x0000000f130f7223 */ /* 0x001fc6000000000e */
[----:B------:R-:W0:Y:S01]  /*03f0*/  LDS R19, [R3+0x300] ;  /* 0x0003000003137984 */ /* 0x000e220000000800 */
[----:B-1----:R-:W-:-:S03]  /*0400*/  FFMA R13, R8, R13, R15 ;  /* 0x0000000d080d7223 */ /* 0x002fc6000000000f */
[----:B------:R-:W-:Y:S01]  /*0410*/  LDS R8, [R3+0x480] ;  /* 0x0004800003087984 */ /* 0x000fe20000000800 */
[----:B--2---:R-:W-:-:S03]  /*0420*/  FFMA R24, R12, R9, R13 ;  /* 0x000000090c187223 */ /* 0x004fc6000000000d */
[----:B------:R-:W-:Y:S04]  /*0430*/  LDS R9, [R3+0x400] ;  /* 0x0004000003097984 */ /* 0x000fe80000000800 */
[----:B------:R-:W1:Y:S01]  /*0440*/  LDS.128 R12, [R2+0x20] ;  /* 0x00002000020c7984 */ /* 0x000e620000000c00 */
[----:B0-----:R-:W-:-:S03]  /*0450*/  FFMA R10, R19, R10, R24 ;  /* 0x0000000a130a7223 */ /* 0x001fc60000000018 */
[----:B------:R-:W0:Y:S01]  /*0460*/  LDS R19, [R3+0x500] ;  /* 0x0005000003137984 */ /* 0x000e220000000800 */
[----:B------:R-:W-:-:S03]  /*0470*/  FFMA R11, R25, R11, R10 ;  /* 0x0000000b190b7223 */ /* 0x000fc6000000000a */
[----:B------:R-:W2:Y:S01]  /*0480*/  LDS R25, [R3+0x580] ;  /* 0x0005800003197984 */ /* 0x000ea20000000800 */
[----:B-1----:R-:W-:-:S03]  /*0490*/  FFMA R9, R12, R9, R11 ;  /* 0x000000090c097223 */ /* 0x002fc6000000000b */
[----:B------:R-:W-:Y:S01]  /*04a0*/  LDS R12, [R3+0x680] ;  /* 0x00068000030c7984 */ /* 0x000fe20000000800 */
[----:B------:R-:W-:-:S03]  /*04b0*/  FFMA R24, R8, R13, R9 ;  /* 0x0000000d08187223 */ /* 0x000fc60000000009 */
[----:B------:R-:W-:Y:S04]  /*04c0*/  LDS R13, [R3+0x600] ;  /* 0x00060000030d7984 */ /* 0x000fe80000000800 */
[----:B------:R-:W1:Y:S01]  /*04d0*/  LDS.128 R8, [R2+0x30] ;  /* 0x0000300002087984 */ /* 0x000e620000000c00 */
[----:B0-----:R-:W-:-:S03]  /*04e0*/  FFMA R14, R19, R14, R24 ;  /* 0x0000000e130e7223 */ /* 0x001fc60000000018 */
[----:B------:R-:W0:Y:S01]  /*04f0*/  LDS R19, [R3+0x700] ;  /* 0x0007000003137984 */ /* 0x000e220000000800 */
[----:B--2---:R-:W-:-:S03]  /*0500*/  FFMA R15, R25, R15, R14 ;  /* 0x0000000f190f7223 */ /* 0x004fc6000000000e */
        /* <DEDUP_REMOVED lines=16> */
[----:B------:R-:W-:Y:S01]  /*0610*/  LDS R24, [R3+0xc80] ;  /* 0x000c800003187984 */ /* 0x000fe20000000800 */
[----:B--2---:R-:W-:-:S03]  /*0620*/  FFMA R15, R25, R15, R14 ;  /* 0x0000000f190f7223 */ /* 0x004fc6000000000e */
[----:B------:R-:W0:Y:S04]  /*0630*/  LDS R25, [R3+0xb00] ;  /* 0x000b000003197984 */ /* 0x000e280000000800 */
[----:B------:R-:W-:Y:S01]  /*0640*/  LDS R19, [R3+0xd00] ;  /* 0x000d000003137984 */ /* 0x000fe20000000800 */
[----:B-1----:R-:W-:-:S03]  /*0650*/  FFMA R13, R8, R13, R15 ;  /* 0x0000000d080d7223 */ /* 0x002fc6000000000f */
[----:B------:R-:W1:Y:S01]  /*0660*/  LDS R8, [R3+0xb80] ;  /* 0x000b800003087984 */ /* 0x000e620000000800 */
[----:B------:R-:W-:-:S03]  /*0670*/  FFMA R26, R12, R9, R13 ;  /* 0x000000090c1a7223 */ /* 0x000fc6000000000d */
[----:B------:R-:W-:Y:S04]  /*0680*/  LDS R9, [R3+0xc00] ;  /* 0x000c000003097984 */ /* 0x000fe80000000800 */
[----:B------:R-:W2:Y:S01]  /*0690*/  LDS.128 R12, [R2+0x60] ;  /* 0x00006000020c7984 */ /* 0x000ea20000000c00 */
[----:B0-----:R-:W-:-:S04]  /*06a0*/  FFMA R25, R25, R10, R26 ;  /* 0x0000000a19197223 */ /* 0x001fc8000000001a */
[----:B-1----:R-:W-:Y:S02]  /*06b0*/  FFMA R11, R8, R11, R25 ;  /* 0x0000000b080b7223 */ /* 0x002fe40000000019 */
[----:B------:R-:W-:Y:S02]  /*06c0*/  LDS R25, [R3+0xf80] ;  /* 0x000f800003197984 */ /* 0x000fe40000000800 */
[----:B--2---:R-:W-:Y:S02]  /*06d0*/  FFMA R9, R12, R9, R11 ;  /* 0x000000090c097223 */ /* 0x004fe4000000000b */
[----:B------:R-:W0:Y:S02]  /*06e0*/  LDS R12, [R3+0xd80] ;  /* 0x000d8000030c7984 */ /* 0x000e240000000800 */
[----:B------:R-:W-:Y:S02]  /*06f0*/  FFMA R26, R24, R13, R9 ;  /* 0x0000000d181a7223 */ /* 0x000fe40000000009 */
[----:B------:R-:W-:Y:S02]  /*0700*/  LDS R13, [R3+0xe00] ;  /* 0x000e0000030d7984 */ /* 0x000fe40000000800 */
[----:B------:R-:W-:-:S02]  /*0710*/  FFMA R19, R19, R14, R26 ;  /* 0x0000000e13137223 */ /* 0x000fc4000000001a */
[----:B------:R-:W1:Y:S04]  /*0720*/  LDS.128 R8, [R2+0x70] ;  /* 0x0000700002087984 */ /* 0x000e680000000c00 */
[----:B------:R-:W2:Y:S04]  /*0730*/  LDS R24, [R3+0xe80] ;  /* 0x000e800003187984 */ /* 0x000ea80000000800 */
[----:B------:R-:W3:Y:S01]  /*0740*/  LDS R14, [R3+0xf00] ;  /* 0x000f0000030e7984 */ /* 0x000ee20000000800 */
[----:B0-----:R-:W-:-:S04]  /*0750*/  FFMA R15, R12, R15, R19 ;  /* 0x0000000f0c0f7223 */ /* 0x001fc80000000013 */
[----:B-1----:R-:W-:-:S04]  /*0760*/  FFMA R13, R8, R13, R15 ;  /* 0x0000000d080d7223 */ /* 0x002fc8000000000f */
[----:B--2---:R-:W-:-:S04]  /*0770*/  FFMA R9, R24, R9, R13 ;  /* 0x0000000918097223 */ /* 0x004fc8000000000d */
[----:B---3--:R-:W-:-:S04]  /*0780*/  FFMA R10, R14, R10, R9 ;  /* 0x0000000a0e0a7223 */ /* 0x008fc80000000009 */
[----:B------:R-:W-:Y:S01]  /*0790*/  FFMA R19, R25, R11, R10 ;  /* 0x0000000b19137223 */ /* 0x000fe2000000000a */
[----:B------:R-:W-:Y:S06]  /*07a0*/  BAR.SYNC.DEFER_BLOCKING 0x0 ;  /* 0x0000000000007b1d */ /* 0x000fec0000010000 */
[----:B------:R-:W-:Y:S05]  /*07b0*/  BRA.U UP0, `(.L_x_35) ;  /* 0xfffffff9008c7547 */ /* 0x000fea000b83ffff */
.L_x_34:
[----:B------:R-:W0:Y:S01]  /*07c0*/  LDCU UR4, c[0x0][0x3a8] ;  /* 0x00007500ff0477ac */ /* 0x000e220008000800 */
[----:B------:R-:W1:Y:S01]  /*07d0*/  LDCU UR5, c[0x0][0x3a0] ;  /* 0x00007400ff0577ac */ /* 0x000e620008000800 */
[----:B0-----:R-:W-:-:S04]  /*07e0*/  ISETP.GE.AND P0, PT, R17, UR4, PT ;  /* 0x0000000411007c0c */ /* 0x001fc8000bf06270 */
[----:B-1----:R-:W-:-:S13]  /*07f0*/  ISETP.GE.OR P0, PT, R18, UR5, P0 ;  /* 0x0000000512007c0c */ /* 0x002fda0008706670 */
[----:B------:R-:W-:Y:S05]  /*0800*/  @P0 EXIT ;  /* 0x000000000000094d */ /* 0x000fea0003800000 */
[----:B------:R-:W0:Y:S08]  /*0810*/  LDC.64 R2, c[0x0][0x390] ;  /* 0x0000e400ff027b82 */ /* 0x000e300000000a00 */
[----:B------:R-:W1:Y:S01]  /*0820*/  LDC.64 R4, c[0x0][0x398] ;  /* 0x0000e600ff047b82 */ /* 0x000e620000000a00 */
[----:B0-----:R-:W-:-:S06]  /*0830*/  IMAD.WIDE R2, R17, 0x4, R2 ;  /* 0x0000000411027825 */ /* 0x001fcc00078e0202 */
[----:B------:R-:W2:Y:S01]  /*0840*/  LDG.E.CONSTANT R2, desc[UR8][R2.64] ;  /* 0x0000000802027981 */ /* 0x000ea2000c1e9900 */
[----:B------:R-:W-:-:S04]  /*0850*/  IMAD R17, R17, UR5, R18 ;  /* 0x0000000511117c24 */ /* 0x000fc8000f8e0212 */
[----:B-1----:R-:W-:-:S04]  /*0860*/  IMAD.WIDE R4, R17, 0x4, R4 ;  /* 0x0000000411047825 */ /* 0x002fc800078e0204 */
[----:B--2---:R-:W-:-:S05]  /*0870*/  FADD R19, R2, R19 ;  /* 0x0000001302137221 */ /* 0x004fca0000000000 */
[----:B------:R-:W-:Y:S01]  /*0880*/  STG.E desc[UR8][R4.64], R19 ;  /* 0x0000001304007986 */ /* 0x000fe2000c101908 */
[----:B------:R-:W-:Y:S05]  /*0890*/  EXIT ;  /* 0x000000000000794d */ /* 0x000fea0003800000 */
.L_x_36:
        /* <DEDUP_REMOVED lines=14> */
.L_x_44:


//--------------------- .text._Z27fused_gemm_bias_relu_kernelPKfS0_S0_Pfiiib --------------------------
	.section	.text._Z27fused_gemm_bias_relu_kernelPKfS0_S0_Pfiiib,"ax",@progbits
	.align	128
        .global         _Z27fused_gemm_bias_relu_kernelPKfS0_S0_Pfiiib
        .type           _Z27fused_gemm_bias_relu_kernelPKfS0_S0_Pfiiib,@function
        .size           _Z27fused_gemm_bias_relu_kernelPKfS0_S0_Pfiiib,(.L_x_45 - _Z27fused_gemm_bias_relu_kernelPKfS0_S0_Pfiiib)
        .other          _Z27fused_gemm_bias_relu_kernelPKfS0_S0_Pfiiib,@"STO_CUDA_ENTRY STV_DEFAULT"
_Z27fused_gemm_bias_relu_kernelPKfS0_S0_Pfiiib:
.text._Z27fused_gemm_bias_relu_kernelPKfS0_S0_Pfiiib:
        /* <DEDUP_REMOVED lines=31> */
.L_x_38:
        /* <DEDUP_REMOVED lines=93> */
.L_x_37:
[----:B------:R-:W0:Y:S01]  /*07c0*/  LDCU UR4, c[0x0][0x3a8] ;  /* 0x00007500ff0477ac */ /* 0x000e220008000800 */
[----:B------:R-:W1:Y:S01]  /*07d0*/  LDCU UR5, c[0x0][0x3a0] ;  /* 0x00007400ff0577ac */ /* 0x000e620008000800 */
[----:B0-----:R-:W-:-:S04]  /*07e0*/  ISETP.GE.AND P0, PT, R17, UR4, PT ;  /* 0x0000000411007c0c */ /* 0x001fc8000bf06270 */
[----:B-1----:R-:W-:-:S13]  /*07f0*/  ISETP.GE.OR P0, PT, R18, UR5, P0 ;  /* 0x0000000512007c0c */ /* 0x002fda0008706670 */
[----:B------:R-:W-:Y:S05]  /*0800*/  @P0 EXIT ;  /* 0x000000000000094d */ /* 0x000fea0003800000 */
[----:B------:R-:W0:Y:S01]  /*0810*/  LDC.64 R2, c[0x0][0x390] ;  /* 0x0000e400ff027b82 */ /* 0x000e220000000a00 */
[----:B------:R-:W1:Y:S07]  /*0820*/  LDCU.U8 UR4, c[0x0][0x3ac] ;  /* 0x00007580ff0477ac */ /* 0x000e6e0008000000 */
[----:B------:R-:W2:Y:S01]  /*0830*/  LDC.64 R4, c[0x0][0x398] ;  /* 0x0000e600ff047b82 */ /* 0x000ea20000000a00 */
[----:B0-----:R-:W-:-:S06]  /*0840*/  IMAD.WIDE R2, R17, 0x4, R2 ;  /* 0x0000000411027825 */ /* 0x001fcc00078e0202 */
[----:B------:R-:W3:Y:S01]  /*0850*/  LDG.E.CONSTANT R2, desc[UR8][R2.64] ;  /* 0x0000000802027981 */ /* 0x000ee2000c1e9900 */
[----:B-1----:R-:W-:Y:S01]  /*0860*/  UPRMT UR4, UR4, 0x8880, URZ ;  /* 0x0000888004047896 */ /* 0x002fe200080000ff */
[----:B------:R-:W-:-:S04]  /*0870*/  IMAD R17, R17, UR5, R18 ;  /* 0x0000000511117c24 */ /* 0x000fc8000f8e0212 */
[----:B--2---:R-:W-:Y:S01]  /*0880*/  IMAD.WIDE R4, R17, 0x4, R4 ;  /* 0x0000000411047825 */ /* 0x004fe200078e0204 */
[----:B------:R-:W-:-:S03]  /*0890*/  ISETP.NE.AND P0, PT, RZ, UR4, PT ;  /* 0x00000004ff007c0c */ /* 0x000fc6000bf05270 */
[----:B---3--:R-:W-:-:S10]  /*08a0*/  FADD R19, R2, R19 ;  /* 0x0000001302137221 */ /* 0x008fd40000000000 */
[----:B------:R-:W-:-:S05]  /*08b0*/  @P0 FMNMX R19, RZ, R19, !PT ;  /* 0x00000013ff130209 */ /* 0x000fca0007800000 */
[----:B------:R-:W-:Y:S01]  /*08c0*/  STG.E desc[UR8][R4.64], R19 ;  /* 0x0000001304007986 */ /* 0x000fe2000c101908 */
[----:B------:R-:W-:Y:S05]  /*08d0*/  EXIT ;  /* 0x000000000000794d */ /* 0x000fea0003800000 */
.L_x_39:
        /* <DEDUP_REMOVED lines=10> */
.L_x_45:


//--------------------- .nv.shared._Z37softmax_cross_entropy_backward_kernelPfPiS_S_ii --------------------------
	.section	.nv.shared._Z37softmax_cross_entropy_backward_kernelPfPiS_S_ii,"aw",@nobits
	.sectionflags	@""
	.align	16
.nv.shared._Z37softmax_cross_entropy_backward_kernelPfPiS_S_ii:
	.zero		1040


//--------------------- .nv.shared.reserved.0     --------------------------
	.section	.nv.shared.reserved.0,"aw",@nobits
	.weak		__nv_reservedSMEM_offset_0_alias
	.size		__nv_reservedSMEM_offset_0_alias, 0, 64
	.other		__nv_reservedSMEM_offset_0_alias,@"STO_CUDA_RESERVED_SHARED STV_DEFAULT"
__nv_reservedSMEM_offset_0_alias:
	.zero		0
	.zero		64


//--------------------- .nv.shared._Z20bias_backward_kernelPfS_ii --------------------------
	.section	.nv.shared._Z20bias_backward_kernelPfS_ii,"aw",@nobits
	.sectionflags	@""
	.align	16
	.zero		1024


//--------------------- .nv.shared._Z20relu_backward_kernelPfS_i --------------------------
	.section	.nv.shared._Z20relu_backward_kernelPfS_i,"aw",@nobits
	.sectionflags	@""
	.align	16
	.zero		1024


//--------------------- .nv.shared._Z22fused_gemm_bias_kernelPKfS0_S0_Pfiii --------------------------
	.section	.nv.shared._Z22fused_gemm_bias_kernelPKfS0_S0_Pfiii,"aw",@nobits
	.sectionflags	@""
	.align	16
.nv.shared._Z22fused_gemm_bias_kernelPKfS0_S0_Pfiii:
	.zero		9216


//--------------------- .nv.shared._Z27fused_gemm_bias_relu_kernelPKfS0_S0_Pfiiib --------------------------
	.section	.nv.shared._Z27fused_gemm_bias_relu_kernelPKfS0_S0_Pfiiib,"aw",@nobits
	.sectionflags	@""
	.align	16
.nv.shared._Z27fused_gemm_bias_relu_kernelPKfS0_S0_Pfiiib:
	.zero		9216


//--------------------- .nv.constant0._Z37softmax_cross_entropy_backward_kernelPfPiS_S_ii --------------------------
	.section	.nv.constant0._Z37softmax_cross_entropy_backward_kernelPfPiS_S_ii,"a",@progbits
	.sectionflags	@""
	.align	4
.nv.constant0._Z37softmax_cross_entropy_backward_kernelPfPiS_S_ii:
	.zero		936


//--------------------- .nv.constant0._Z20bias_backward_kernelPfS_ii --------------------------
	.section	.nv.constant0._Z20bias_backward_kernelPfS_ii,"a",@progbits
	.sectionflags	@""
	.align	4
.nv.constant0._Z20bias_backward_kernelPfS_ii:
	.zero		920


//--------------------- .nv.constant0._Z20relu_backward_kernelPfS_i --------------------------
	.section	.nv.constant0._Z20relu_backward_kernelPfS_i,"a",@progbits
	.sectionflags	@""
	.align	4
.nv.constant0._Z20relu_backward_kernelPfS_i:
	.zero		916


//--------------------- .nv.constant0._Z22fused_gemm_bias_kernelPKfS0_S0_Pfiii --------------------------
	.section	.nv.constant0._Z22fused_gemm_bias_kernelPKfS0_S0_Pfiii,"a",@progbits
	.sectionflags	@""
	.align	4
.nv.constant0._Z22fused_gemm_bias_kernelPKfS0_S0_Pfiii:
	.zero		940


//--------------------- .nv.constant0._Z27fused_gemm_bias_relu_kernelPKfS0_S0_Pfiiib --------------------------
	.section	.nv.constant0._Z27fused_gemm_bias_relu_kernelPKfS0_S0_Pfiiib,"a",@progbits
	.sectionflags	@""
	.align	4
.nv.constant0._Z27fused_gemm_bias_relu_kernelPKfS0_S0_Pfiiib:
	.zero		941


//--------------------- SYMBOLS --------------------------

	.type		.nv.reservedSmem.offset0,@object
	.size		.nv.reservedSmem.offset0,0x4
	.type		.nv.reservedSmem.cap,@object
	.size		.nv.reservedSmem.cap,0x4
